//
// Generated by NVIDIA NVVM Compiler
//
// Compiler Build ID: CL-36424714
// Cuda compilation tools, release 13.0, V13.0.88
// Based on NVVM 20.0.0
//

.version 9.0
.target sm_100
.address_size 64

	// .globl	_Z14testSchedulingi
.extern .func  (.param .b32 func_retval0) vprintf
(
	.param .b64 vprintf_param_0,
	.param .b64 vprintf_param_1
)
;
.global .align 4 .u32 step;
.global .align 1 .b8 $str[16] = {37, 115, 58, 32, 37, 48, 51, 100, 45, 45, 37, 48, 51, 100, 10};
.global .align 1 .b8 $str$1[9] = {84, 104, 114, 101, 97, 100, 32, 49};
.global .align 1 .b8 $str$2[9] = {84, 104, 114, 101, 97, 100, 32, 50};
.global .align 1 .b8 $str$3[9] = {84, 104, 114, 101, 97, 100, 32, 51};
.global .align 1 .b8 $str$4[9] = {84, 104, 114, 101, 97, 100, 32, 52};

.visible .entry _Z14testSchedulingi(
	.param .u32 _Z14testSchedulingi_param_0
)
{
	.local .align 16 .b8 	__local_depot0[16];
	.reg .b64 	%SP;
	.reg .b64 	%SPL;
	.reg .pred 	%p<192>;
	.reg .b32 	%r<383>;
	.reg .b64 	%rd<149>;

	mov.u64 	%SPL, __local_depot0;
	cvta.local.u64 	%SP, %SPL;
	ld.param.u32 	%r174, [_Z14testSchedulingi_param_0];
	add.u64 	%rd5, %SP, 0;
	add.u64 	%rd1, %SPL, 0;
	add.u64 	%rd2, %SPL, 0;
	add.u64 	%rd3, %SPL, 0;
	add.u64 	%rd4, %SPL, 0;
	mov.u32 	%r1, %tid.x;
	setp.gt.u32 	%p1, %r1, 1;
	@%p1 bra 	$L__BB0_46;
	setp.ne.s32 	%p97, %r1, 0;
	@%p97 bra 	$L__BB0_24;
	setp.eq.s32 	%p145, %r174, 0;
	@%p145 bra 	$L__BB0_91;
	add.s32 	%r2, %r174, -1;
	and.b32  	%r3, %r174, 3;
	setp.lt.u32 	%p146, %r2, 3;
	mov.b32 	%r343, -2;
	mov.b32 	%r344, 0;
	@%p146 bra 	$L__BB0_14;
	and.b32  	%r344, %r174, -4;
	add.s32 	%r338, %r174, -2;
	sub.s32 	%r337, 2, %r174;
	neg.s32 	%r336, %r344;
	mov.b32 	%r343, -2;
	mov.b32 	%r335, 2;
	mov.u64 	%rd114, $str$1;
	mov.u64 	%rd116, $str;
$L__BB0_5:
	.pragma "nounroll";
	add.s32 	%r14, %r337, 2;
	atom.global.inc.u32 	%r301, [step], -1;
	add.s32 	%r16, %r301, -1;
	setp.eq.s32 	%p147, %r343, %r16;
	setp.ne.s32 	%p148, %r337, 1;
	setp.eq.s32 	%p149, %r335, 2;
	or.pred  	%p150, %p149, %p147;
	and.pred  	%p151, %p148, %p150;
	@%p151 bra 	$L__BB0_7;
	setp.eq.s32 	%p152, %r337, 1;
	selp.u32 	%r302, 1, 0, %p152;
	add.s32 	%r303, %r343, %r302;
	cvta.global.u64 	%rd115, %rd114;
	st.local.u64 	[%rd4], %rd115;
	st.local.v2.u32 	[%rd4+8], {%r342, %r303};
	cvta.global.u64 	%rd117, %rd116;
	{ // callseq 21, 0
	.param .b64 param0;
	st.param.b64 	[param0], %rd117;
	.param .b64 param1;
	st.param.b64 	[param1], %rd5;
	.param .b32 retval0;
	call.uni (retval0), 
	vprintf, 
	(
	param0, 
	param1
	);
	ld.param.b32 	%r304, [retval0];
	} // callseq 21
$L__BB0_7:
	setp.ne.s32 	%p153, %r343, %r16;
	selp.b32 	%r17, %r301, %r342, %p153;
	atom.global.inc.u32 	%r18, [step], -1;
	add.s32 	%r19, %r18, -1;
	setp.eq.s32 	%p154, %r301, %r19;
	setp.ne.s32 	%p155, %r14, 2;
	and.pred  	%p156, %p155, %p154;
	@%p156 bra 	$L__BB0_9;
	setp.eq.s32 	%p157, %r14, 2;
	selp.u32 	%r306, 1, 0, %p157;
	add.s32 	%r307, %r301, %r306;
	cvta.global.u64 	%rd120, %rd114;
	st.local.u64 	[%rd4], %rd120;
	st.local.v2.u32 	[%rd4+8], {%r17, %r307};
	cvta.global.u64 	%rd122, %rd116;
	{ // callseq 22, 0
	.param .b64 param0;
	st.param.b64 	[param0], %rd122;
	.param .b64 param1;
	st.param.b64 	[param1], %rd5;
	.param .b32 retval0;
	call.uni (retval0), 
	vprintf, 
	(
	param0, 
	param1
	);
	ld.param.b32 	%r308, [retval0];
	} // callseq 22
$L__BB0_9:
	setp.ne.s32 	%p158, %r301, %r19;
	selp.b32 	%r20, %r18, %r17, %p158;
	atom.global.inc.u32 	%r21, [step], -1;
	add.s32 	%r22, %r21, -1;
	setp.eq.s32 	%p159, %r18, %r22;
	setp.ne.s32 	%p160, %r337, -1;
	and.pred  	%p161, %p160, %p159;
	@%p161 bra 	$L__BB0_11;
	setp.eq.s32 	%p162, %r337, -1;
	selp.u32 	%r310, 1, 0, %p162;
	add.s32 	%r311, %r18, %r310;
	cvta.global.u64 	%rd125, %rd114;
	st.local.u64 	[%rd4], %rd125;
	st.local.v2.u32 	[%rd4+8], {%r20, %r311};
	cvta.global.u64 	%rd127, %rd116;
	{ // callseq 23, 0
	.param .b64 param0;
	st.param.b64 	[param0], %rd127;
	.param .b64 param1;
	st.param.b64 	[param1], %rd5;
	.param .b32 retval0;
	call.uni (retval0), 
	vprintf, 
	(
	param0, 
	param1
	);
	ld.param.b32 	%r312, [retval0];
	} // callseq 23
$L__BB0_11:
	setp.ne.s32 	%p163, %r18, %r22;
	selp.b32 	%r23, %r21, %r20, %p163;
	atom.global.inc.u32 	%r343, [step], -1;
	add.s32 	%r25, %r343, -1;
	setp.eq.s32 	%p164, %r21, %r25;
	setp.ne.s32 	%p165, %r338, 2;
	and.pred  	%p166, %p165, %p164;
	@%p166 bra 	$L__BB0_13;
	setp.eq.s32 	%p167, %r338, 2;
	selp.u32 	%r314, 1, 0, %p167;
	add.s32 	%r315, %r21, %r314;
	cvta.global.u64 	%rd130, %rd114;
	st.local.u64 	[%rd4], %rd130;
	st.local.v2.u32 	[%rd4+8], {%r23, %r315};
	cvta.global.u64 	%rd132, %rd116;
	{ // callseq 24, 0
	.param .b64 param0;
	st.param.b64 	[param0], %rd132;
	.param .b64 param1;
	st.param.b64 	[param1], %rd5;
	.param .b32 retval0;
	call.uni (retval0), 
	vprintf, 
	(
	param0, 
	param1
	);
	ld.param.b32 	%r316, [retval0];
	} // callseq 24
$L__BB0_13:
	setp.ne.s32 	%p168, %r21, %r25;
	selp.b32 	%r342, %r343, %r23, %p168;
	add.s32 	%r338, %r338, -4;
	add.s32 	%r337, %r337, 4;
	add.s32 	%r336, %r336, 4;
	add.s32 	%r335, %r335, 4;
	setp.ne.s32 	%p169, %r336, 0;
	@%p169 bra 	$L__BB0_5;
$L__BB0_14:
	setp.eq.s32 	%p170, %r3, 0;
	@%p170 bra 	$L__BB0_91;
	setp.eq.s32 	%p171, %r3, 1;
	@%p171 bra 	$L__BB0_21;
	atom.global.inc.u32 	%r318, [step], -1;
	add.s32 	%r35, %r318, -1;
	setp.eq.s32 	%p172, %r343, %r35;
	setp.ne.s32 	%p173, %r344, %r2;
	setp.eq.s32 	%p174, %r344, 0;
	or.pred  	%p175, %p174, %p172;
	and.pred  	%p176, %p173, %p175;
	@%p176 bra 	$L__BB0_18;
	setp.eq.s32 	%p177, %r344, %r2;
	selp.u32 	%r319, 1, 0, %p177;
	add.s32 	%r320, %r343, %r319;
	mov.u64 	%rd134, $str$1;
	cvta.global.u64 	%rd135, %rd134;
	st.local.u64 	[%rd4], %rd135;
	st.local.v2.u32 	[%rd4+8], {%r342, %r320};
	mov.u64 	%rd136, $str;
	cvta.global.u64 	%rd137, %rd136;
	{ // callseq 25, 0
	.param .b64 param0;
	st.param.b64 	[param0], %rd137;
	.param .b64 param1;
	st.param.b64 	[param1], %rd5;
	.param .b32 retval0;
	call.uni (retval0), 
	vprintf, 
	(
	param0, 
	param1
	);
	ld.param.b32 	%r321, [retval0];
	} // callseq 25
$L__BB0_18:
	setp.ne.s32 	%p178, %r343, %r35;
	selp.b32 	%r36, %r318, %r342, %p178;
	atom.global.inc.u32 	%r343, [step], -1;
	add.s32 	%r38, %r343, -1;
	setp.eq.s32 	%p179, %r318, %r38;
	add.s32 	%r39, %r174, -2;
	setp.ne.s32 	%p180, %r344, %r39;
	and.pred  	%p181, %p180, %p179;
	@%p181 bra 	$L__BB0_20;
	setp.eq.s32 	%p182, %r344, %r39;
	selp.u32 	%r323, 1, 0, %p182;
	add.s32 	%r324, %r318, %r323;
	mov.u64 	%rd139, $str$1;
	cvta.global.u64 	%rd140, %rd139;
	st.local.u64 	[%rd4], %rd140;
	st.local.v2.u32 	[%rd4+8], {%r36, %r324};
	mov.u64 	%rd141, $str;
	cvta.global.u64 	%rd142, %rd141;
	{ // callseq 26, 0
	.param .b64 param0;
	st.param.b64 	[param0], %rd142;
	.param .b64 param1;
	st.param.b64 	[param1], %rd5;
	.param .b32 retval0;
	call.uni (retval0), 
	vprintf, 
	(
	param0, 
	param1
	);
	ld.param.b32 	%r325, [retval0];
	} // callseq 26
$L__BB0_20:
	setp.ne.s32 	%p183, %r318, %r38;
	selp.b32 	%r342, %r343, %r36, %p183;
	add.s32 	%r344, %r344, 2;
$L__BB0_21:
	and.b32  	%r327, %r174, 1;
	setp.eq.b32 	%p184, %r327, 1;
	not.pred 	%p185, %p184;
	@%p185 bra 	$L__BB0_91;
	atom.global.inc.u32 	%r328, [step], -1;
	add.s32 	%r330, %r328, -1;
	setp.eq.s32 	%p186, %r343, %r330;
	setp.ne.s32 	%p187, %r344, %r2;
	setp.eq.s32 	%p188, %r344, 0;
	or.pred  	%p189, %p188, %p186;
	and.pred  	%p190, %p187, %p189;
	@%p190 bra 	$L__BB0_91;
	setp.eq.s32 	%p191, %r344, %r2;
	selp.u32 	%r331, 1, 0, %p191;
	add.s32 	%r332, %r343, %r331;
	mov.u64 	%rd144, $str$1;
	cvta.global.u64 	%rd145, %rd144;
	st.local.u64 	[%rd4], %rd145;
	st.local.v2.u32 	[%rd4+8], {%r342, %r332};
	mov.u64 	%rd146, $str;
	cvta.global.u64 	%rd147, %rd146;
	{ // callseq 27, 0
	.param .b64 param0;
	st.param.b64 	[param0], %rd147;
	.param .b64 param1;
	st.param.b64 	[param1], %rd5;
	.param .b32 retval0;
	call.uni (retval0), 
	vprintf, 
	(
	param0, 
	param1
	);
	ld.param.b32 	%r333, [retval0];
	} // callseq 27
	bra.uni 	$L__BB0_91;
$L__BB0_24:
	setp.eq.s32 	%p98, %r174, 0;
	@%p98 bra 	$L__BB0_91;
	add.s32 	%r45, %r174, -1;
	and.b32  	%r46, %r174, 3;
	setp.lt.u32 	%p99, %r45, 3;
	mov.b32 	%r355, -2;
	mov.b32 	%r356, 0;
	@%p99 bra 	$L__BB0_36;
	and.b32  	%r356, %r174, -4;
	add.s32 	%r350, %r174, -2;
	sub.s32 	%r349, 2, %r174;
	neg.s32 	%r348, %r356;
	mov.b32 	%r355, -2;
	mov.b32 	%r347, 2;
	mov.u64 	%rd79, $str$2;
	mov.u64 	%rd81, $str;
$L__BB0_27:
	.pragma "nounroll";
	add.s32 	%r57, %r349, 2;
	atom.global.inc.u32 	%r261, [step], -1;
	add.s32 	%r59, %r261, -1;
	setp.eq.s32 	%p100, %r355, %r59;
	setp.ne.s32 	%p101, %r349, 1;
	setp.eq.s32 	%p102, %r347, 2;
	or.pred  	%p103, %p102, %p100;
	and.pred  	%p104, %p101, %p103;
	@%p104 bra 	$L__BB0_29;
	setp.eq.s32 	%p105, %r349, 1;
	selp.u32 	%r262, 1, 0, %p105;
	add.s32 	%r263, %r355, %r262;
	cvta.global.u64 	%rd80, %rd79;
	st.local.u64 	[%rd3], %rd80;
	st.local.v2.u32 	[%rd3+8], {%r354, %r263};
	cvta.global.u64 	%rd82, %rd81;
	{ // callseq 14, 0
	.param .b64 param0;
	st.param.b64 	[param0], %rd82;
	.param .b64 param1;
	st.param.b64 	[param1], %rd5;
	.param .b32 retval0;
	call.uni (retval0), 
	vprintf, 
	(
	param0, 
	param1
	);
	ld.param.b32 	%r264, [retval0];
	} // callseq 14
$L__BB0_29:
	setp.ne.s32 	%p106, %r355, %r59;
	selp.b32 	%r60, %r261, %r354, %p106;
	atom.global.inc.u32 	%r61, [step], -1;
	add.s32 	%r62, %r61, -1;
	setp.eq.s32 	%p107, %r261, %r62;
	setp.ne.s32 	%p108, %r57, 2;
	and.pred  	%p109, %p108, %p107;
	@%p109 bra 	$L__BB0_31;
	setp.eq.s32 	%p110, %r57, 2;
	selp.u32 	%r266, 1, 0, %p110;
	add.s32 	%r267, %r261, %r266;
	cvta.global.u64 	%rd85, %rd79;
	st.local.u64 	[%rd3], %rd85;
	st.local.v2.u32 	[%rd3+8], {%r60, %r267};
	cvta.global.u64 	%rd87, %rd81;
	{ // callseq 15, 0
	.param .b64 param0;
	st.param.b64 	[param0], %rd87;
	.param .b64 param1;
	st.param.b64 	[param1], %rd5;
	.param .b32 retval0;
	call.uni (retval0), 
	vprintf, 
	(
	param0, 
	param1
	);
	ld.param.b32 	%r268, [retval0];
	} // callseq 15
$L__BB0_31:
	setp.ne.s32 	%p111, %r261, %r62;
	selp.b32 	%r63, %r61, %r60, %p111;
	atom.global.inc.u32 	%r64, [step], -1;
	add.s32 	%r65, %r64, -1;
	setp.eq.s32 	%p112, %r61, %r65;
	setp.ne.s32 	%p113, %r349, -1;
	and.pred  	%p114, %p113, %p112;
	@%p114 bra 	$L__BB0_33;
	setp.eq.s32 	%p115, %r349, -1;
	selp.u32 	%r270, 1, 0, %p115;
	add.s32 	%r271, %r61, %r270;
	cvta.global.u64 	%rd90, %rd79;
	st.local.u64 	[%rd3], %rd90;
	st.local.v2.u32 	[%rd3+8], {%r63, %r271};
	cvta.global.u64 	%rd92, %rd81;
	{ // callseq 16, 0
	.param .b64 param0;
	st.param.b64 	[param0], %rd92;
	.param .b64 param1;
	st.param.b64 	[param1], %rd5;
	.param .b32 retval0;
	call.uni (retval0), 
	vprintf, 
	(
	param0, 
	param1
	);
	ld.param.b32 	%r272, [retval0];
	} // callseq 16
$L__BB0_33:
	setp.ne.s32 	%p116, %r61, %r65;
	selp.b32 	%r66, %r64, %r63, %p116;
	atom.global.inc.u32 	%r355, [step], -1;
	add.s32 	%r68, %r355, -1;
	setp.eq.s32 	%p117, %r64, %r68;
	setp.ne.s32 	%p118, %r350, 2;
	and.pred  	%p119, %p118, %p117;
	@%p119 bra 	$L__BB0_35;
	setp.eq.s32 	%p120, %r350, 2;
	selp.u32 	%r274, 1, 0, %p120;
	add.s32 	%r275, %r64, %r274;
	cvta.global.u64 	%rd95, %rd79;
	st.local.u64 	[%rd3], %rd95;
	st.local.v2.u32 	[%rd3+8], {%r66, %r275};
	cvta.global.u64 	%rd97, %rd81;
	{ // callseq 17, 0
	.param .b64 param0;
	st.param.b64 	[param0], %rd97;
	.param .b64 param1;
	st.param.b64 	[param1], %rd5;
	.param .b32 retval0;
	call.uni (retval0), 
	vprintf, 
	(
	param0, 
	param1
	);
	ld.param.b32 	%r276, [retval0];
	} // callseq 17
$L__BB0_35:
	setp.ne.s32 	%p121, %r64, %r68;
	selp.b32 	%r354, %r355, %r66, %p121;
	add.s32 	%r350, %r350, -4;
	add.s32 	%r349, %r349, 4;
	add.s32 	%r348, %r348, 4;
	add.s32 	%r347, %r347, 4;
	setp.ne.s32 	%p122, %r348, 0;
	@%p122 bra 	$L__BB0_27;
$L__BB0_36:
	setp.eq.s32 	%p123, %r46, 0;
	@%p123 bra 	$L__BB0_91;
	setp.eq.s32 	%p124, %r46, 1;
	@%p124 bra 	$L__BB0_43;
	atom.global.inc.u32 	%r278, [step], -1;
	add.s32 	%r78, %r278, -1;
	setp.eq.s32 	%p125, %r355, %r78;
	setp.ne.s32 	%p126, %r356, %r45;
	setp.eq.s32 	%p127, %r356, 0;
	or.pred  	%p128, %p127, %p125;
	and.pred  	%p129, %p126, %p128;
	@%p129 bra 	$L__BB0_40;
	setp.eq.s32 	%p130, %r356, %r45;
	selp.u32 	%r279, 1, 0, %p130;
	add.s32 	%r280, %r355, %r279;
	mov.u64 	%rd99, $str$2;
	cvta.global.u64 	%rd100, %rd99;
	st.local.u64 	[%rd3], %rd100;
	st.local.v2.u32 	[%rd3+8], {%r354, %r280};
	mov.u64 	%rd101, $str;
	cvta.global.u64 	%rd102, %rd101;
	{ // callseq 18, 0
	.param .b64 param0;
	st.param.b64 	[param0], %rd102;
	.param .b64 param1;
	st.param.b64 	[param1], %rd5;
	.param .b32 retval0;
	call.uni (retval0), 
	vprintf, 
	(
	param0, 
	param1
	);
	ld.param.b32 	%r281, [retval0];
	} // callseq 18
$L__BB0_40:
	setp.ne.s32 	%p131, %r355, %r78;
	selp.b32 	%r79, %r278, %r354, %p131;
	atom.global.inc.u32 	%r355, [step], -1;
	add.s32 	%r81, %r355, -1;
	setp.eq.s32 	%p132, %r278, %r81;
	add.s32 	%r82, %r174, -2;
	setp.ne.s32 	%p133, %r356, %r82;
	and.pred  	%p134, %p133, %p132;
	@%p134 bra 	$L__BB0_42;
	setp.eq.s32 	%p135, %r356, %r82;
	selp.u32 	%r283, 1, 0, %p135;
	add.s32 	%r284, %r278, %r283;
	mov.u64 	%rd104, $str$2;
	cvta.global.u64 	%rd105, %rd104;
	st.local.u64 	[%rd3], %rd105;
	st.local.v2.u32 	[%rd3+8], {%r79, %r284};
	mov.u64 	%rd106, $str;
	cvta.global.u64 	%rd107, %rd106;
	{ // callseq 19, 0
	.param .b64 param0;
	st.param.b64 	[param0], %rd107;
	.param .b64 param1;
	st.param.b64 	[param1], %rd5;
	.param .b32 retval0;
	call.uni (retval0), 
	vprintf, 
	(
	param0, 
	param1
	);
	ld.param.b32 	%r285, [retval0];
	} // callseq 19
$L__BB0_42:
	setp.ne.s32 	%p136, %r278, %r81;
	selp.b32 	%r354, %r355, %r79, %p136;
	add.s32 	%r356, %r356, 2;
$L__BB0_43:
	and.b32  	%r287, %r174, 1;
	setp.eq.b32 	%p137, %r287, 1;
	not.pred 	%p138, %p137;
	@%p138 bra 	$L__BB0_91;
	atom.global.inc.u32 	%r288, [step], -1;
	add.s32 	%r290, %r288, -1;
	setp.eq.s32 	%p139, %r355, %r290;
	setp.ne.s32 	%p140, %r356, %r45;
	setp.eq.s32 	%p141, %r356, 0;
	or.pred  	%p142, %p141, %p139;
	and.pred  	%p143, %p140, %p142;
	@%p143 bra 	$L__BB0_91;
	setp.eq.s32 	%p144, %r356, %r45;
	selp.u32 	%r291, 1, 0, %p144;
	add.s32 	%r292, %r355, %r291;
	mov.u64 	%rd109, $str$2;
	cvta.global.u64 	%rd110, %rd109;
	st.local.u64 	[%rd3], %rd110;
	st.local.v2.u32 	[%rd3+8], {%r354, %r292};
	mov.u64 	%rd111, $str;
	cvta.global.u64 	%rd112, %rd111;
	{ // callseq 20, 0
	.param .b64 param0;
	st.param.b64 	[param0], %rd112;
	.param .b64 param1;
	st.param.b64 	[param1], %rd5;
	.param .b32 retval0;
	call.uni (retval0), 
	vprintf, 
	(
	param0, 
	param1
	);
	ld.param.b32 	%r293, [retval0];
	} // callseq 20
	bra.uni 	$L__BB0_91;
$L__BB0_46:
	setp.ne.s32 	%p2, %r1, 2;
	@%p2 bra 	$L__BB0_69;
	setp.eq.s32 	%p50, %r174, 0;
	@%p50 bra 	$L__BB0_91;
	add.s32 	%r88, %r174, -1;
	and.b32  	%r89, %r174, 3;
	setp.lt.u32 	%p51, %r174, 4;
	mov.b32 	%r367, -2;
	mov.b32 	%r368, 0;
	@%p51 bra 	$L__BB0_59;
	and.b32  	%r368, %r174, -4;
	add.s32 	%r362, %r174, -2;
	sub.s32 	%r361, 2, %r174;
	neg.s32 	%r360, %r368;
	mov.b32 	%r367, -2;
	mov.b32 	%r359, 2;
	mov.u64 	%rd44, $str$3;
	mov.u64 	%rd46, $str;
$L__BB0_50:
	.pragma "nounroll";
	add.s32 	%r100, %r361, 2;
	atom.global.inc.u32 	%r221, [step], -1;
	add.s32 	%r102, %r221, -1;
	setp.eq.s32 	%p52, %r367, %r102;
	setp.ne.s32 	%p53, %r361, 1;
	setp.eq.s32 	%p54, %r359, 2;
	or.pred  	%p55, %p54, %p52;
	and.pred  	%p56, %p53, %p55;
	@%p56 bra 	$L__BB0_52;
	setp.eq.s32 	%p57, %r361, 1;
	selp.u32 	%r222, 1, 0, %p57;
	add.s32 	%r223, %r367, %r222;
	cvta.global.u64 	%rd45, %rd44;
	st.local.u64 	[%rd2], %rd45;
	st.local.v2.u32 	[%rd2+8], {%r366, %r223};
	cvta.global.u64 	%rd47, %rd46;
	{ // callseq 7, 0
	.param .b64 param0;
	st.param.b64 	[param0], %rd47;
	.param .b64 param1;
	st.param.b64 	[param1], %rd5;
	.param .b32 retval0;
	call.uni (retval0), 
	vprintf, 
	(
	param0, 
	param1
	);
	ld.param.b32 	%r224, [retval0];
	} // callseq 7
$L__BB0_52:
	setp.ne.s32 	%p58, %r367, %r102;
	selp.b32 	%r103, %r221, %r366, %p58;
	atom.global.inc.u32 	%r104, [step], -1;
	add.s32 	%r105, %r104, -1;
	setp.eq.s32 	%p59, %r221, %r105;
	setp.ne.s32 	%p60, %r100, 2;
	and.pred  	%p61, %p60, %p59;
	@%p61 bra 	$L__BB0_54;
	setp.eq.s32 	%p62, %r100, 2;
	selp.u32 	%r226, 1, 0, %p62;
	add.s32 	%r227, %r221, %r226;
	cvta.global.u64 	%rd50, %rd44;
	st.local.u64 	[%rd2], %rd50;
	st.local.v2.u32 	[%rd2+8], {%r103, %r227};
	cvta.global.u64 	%rd52, %rd46;
	{ // callseq 8, 0
	.param .b64 param0;
	st.param.b64 	[param0], %rd52;
	.param .b64 param1;
	st.param.b64 	[param1], %rd5;
	.param .b32 retval0;
	call.uni (retval0), 
	vprintf, 
	(
	param0, 
	param1
	);
	ld.param.b32 	%r228, [retval0];
	} // callseq 8
$L__BB0_54:
	setp.ne.s32 	%p63, %r221, %r105;
	selp.b32 	%r106, %r104, %r103, %p63;
	atom.global.inc.u32 	%r107, [step], -1;
	add.s32 	%r108, %r107, -1;
	setp.eq.s32 	%p64, %r104, %r108;
	setp.ne.s32 	%p65, %r361, -1;
	and.pred  	%p66, %p65, %p64;
	@%p66 bra 	$L__BB0_56;
	setp.eq.s32 	%p67, %r361, -1;
	selp.u32 	%r230, 1, 0, %p67;
	add.s32 	%r231, %r104, %r230;
	cvta.global.u64 	%rd55, %rd44;
	st.local.u64 	[%rd2], %rd55;
	st.local.v2.u32 	[%rd2+8], {%r106, %r231};
	cvta.global.u64 	%rd57, %rd46;
	{ // callseq 9, 0
	.param .b64 param0;
	st.param.b64 	[param0], %rd57;
	.param .b64 param1;
	st.param.b64 	[param1], %rd5;
	.param .b32 retval0;
	call.uni (retval0), 
	vprintf, 
	(
	param0, 
	param1
	);
	ld.param.b32 	%r232, [retval0];
	} // callseq 9
$L__BB0_56:
	setp.ne.s32 	%p68, %r104, %r108;
	selp.b32 	%r109, %r107, %r106, %p68;
	atom.global.inc.u32 	%r367, [step], -1;
	add.s32 	%r111, %r367, -1;
	setp.eq.s32 	%p69, %r107, %r111;
	setp.ne.s32 	%p70, %r362, 2;
	and.pred  	%p71, %p70, %p69;
	@%p71 bra 	$L__BB0_58;
	setp.eq.s32 	%p72, %r362, 2;
	selp.u32 	%r234, 1, 0, %p72;
	add.s32 	%r235, %r107, %r234;
	cvta.global.u64 	%rd60, %rd44;
	st.local.u64 	[%rd2], %rd60;
	st.local.v2.u32 	[%rd2+8], {%r109, %r235};
	cvta.global.u64 	%rd62, %rd46;
	{ // callseq 10, 0
	.param .b64 param0;
	st.param.b64 	[param0], %rd62;
	.param .b64 param1;
	st.param.b64 	[param1], %rd5;
	.param .b32 retval0;
	call.uni (retval0), 
	vprintf, 
	(
	param0, 
	param1
	);
	ld.param.b32 	%r236, [retval0];
	} // callseq 10
$L__BB0_58:
	setp.ne.s32 	%p73, %r107, %r111;
	selp.b32 	%r366, %r367, %r109, %p73;
	add.s32 	%r362, %r362, -4;
	add.s32 	%r361, %r361, 4;
	add.s32 	%r360, %r360, 4;
	add.s32 	%r359, %r359, 4;
	setp.ne.s32 	%p74, %r360, 0;
	@%p74 bra 	$L__BB0_50;
$L__BB0_59:
	setp.eq.s32 	%p75, %r89, 0;
	@%p75 bra 	$L__BB0_91;
	setp.eq.s32 	%p76, %r89, 1;
	@%p76 bra 	$L__BB0_66;
	atom.global.inc.u32 	%r238, [step], -1;
	add.s32 	%r121, %r238, -1;
	setp.eq.s32 	%p77, %r367, %r121;
	setp.ne.s32 	%p78, %r368, %r88;
	setp.eq.s32 	%p79, %r368, 0;
	or.pred  	%p80, %p79, %p77;
	and.pred  	%p81, %p78, %p80;
	@%p81 bra 	$L__BB0_63;
	setp.eq.s32 	%p82, %r368, %r88;
	selp.u32 	%r239, 1, 0, %p82;
	add.s32 	%r240, %r367, %r239;
	mov.u64 	%rd64, $str$3;
	cvta.global.u64 	%rd65, %rd64;
	st.local.u64 	[%rd2], %rd65;
	st.local.v2.u32 	[%rd2+8], {%r366, %r240};
	mov.u64 	%rd66, $str;
	cvta.global.u64 	%rd67, %rd66;
	{ // callseq 11, 0
	.param .b64 param0;
	st.param.b64 	[param0], %rd67;
	.param .b64 param1;
	st.param.b64 	[param1], %rd5;
	.param .b32 retval0;
	call.uni (retval0), 
	vprintf, 
	(
	param0, 
	param1
	);
	ld.param.b32 	%r241, [retval0];
	} // callseq 11
$L__BB0_63:
	setp.ne.s32 	%p83, %r367, %r121;
	selp.b32 	%r122, %r238, %r366, %p83;
	atom.global.inc.u32 	%r367, [step], -1;
	add.s32 	%r124, %r367, -1;
	setp.eq.s32 	%p84, %r238, %r124;
	add.s32 	%r125, %r174, -2;
	setp.ne.s32 	%p85, %r368, %r125;
	and.pred  	%p86, %p85, %p84;
	@%p86 bra 	$L__BB0_65;
	setp.eq.s32 	%p87, %r368, %r125;
	selp.u32 	%r243, 1, 0, %p87;
	add.s32 	%r244, %r238, %r243;
	mov.u64 	%rd69, $str$3;
	cvta.global.u64 	%rd70, %rd69;
	st.local.u64 	[%rd2], %rd70;
	st.local.v2.u32 	[%rd2+8], {%r122, %r244};
	mov.u64 	%rd71, $str;
	cvta.global.u64 	%rd72, %rd71;
	{ // callseq 12, 0
	.param .b64 param0;
	st.param.b64 	[param0], %rd72;
	.param .b64 param1;
	st.param.b64 	[param1], %rd5;
	.param .b32 retval0;
	call.uni (retval0), 
	vprintf, 
	(
	param0, 
	param1
	);
	ld.param.b32 	%r245, [retval0];
	} // callseq 12
$L__BB0_65:
	setp.ne.s32 	%p88, %r238, %r124;
	selp.b32 	%r366, %r367, %r122, %p88;
	add.s32 	%r368, %r368, 2;
$L__BB0_66:
	and.b32  	%r247, %r174, 1;
	setp.eq.b32 	%p89, %r247, 1;
	not.pred 	%p90, %p89;
	@%p90 bra 	$L__BB0_91;
	atom.global.inc.u32 	%r248, [step], -1;
	add.s32 	%r250, %r248, -1;
	setp.eq.s32 	%p91, %r367, %r250;
	setp.ne.s32 	%p92, %r368, %r88;
	setp.eq.s32 	%p93, %r368, 0;
	or.pred  	%p94, %p93, %p91;
	and.pred  	%p95, %p92, %p94;
	@%p95 bra 	$L__BB0_91;
	setp.eq.s32 	%p96, %r368, %r88;
	selp.u32 	%r251, 1, 0, %p96;
	add.s32 	%r252, %r367, %r251;
	mov.u64 	%rd74, $str$3;
	cvta.global.u64 	%rd75, %rd74;
	st.local.u64 	[%rd2], %rd75;
	st.local.v2.u32 	[%rd2+8], {%r366, %r252};
	mov.u64 	%rd76, $str;
	cvta.global.u64 	%rd77, %rd76;
	{ // callseq 13, 0
	.param .b64 param0;
	st.param.b64 	[param0], %rd77;
	.param .b64 param1;
	st.param.b64 	[param1], %rd5;
	.param .b32 retval0;
	call.uni (retval0), 
	vprintf, 
	(
	param0, 
	param1
	);
	ld.param.b32 	%r253, [retval0];
	} // callseq 13
	bra.uni 	$L__BB0_91;
$L__BB0_69:
	setp.eq.s32 	%p3, %r174, 0;
	@%p3 bra 	$L__BB0_91;
	add.s32 	%r131, %r174, -1;
	and.b32  	%r132, %r174, 3;
	setp.lt.u32 	%p4, %r174, 4;
	mov.b32 	%r379, -2;
	mov.b32 	%r380, 0;
	@%p4 bra 	$L__BB0_81;
	and.b32  	%r380, %r174, -4;
	add.s32 	%r374, %r174, -2;
	sub.s32 	%r373, 2, %r174;
	neg.s32 	%r372, %r380;
	mov.b32 	%r379, -2;
	mov.b32 	%r371, 2;
	mov.u64 	%rd9, $str$4;
	mov.u64 	%rd11, $str;
$L__BB0_72:
	.pragma "nounroll";
	add.s32 	%r143, %r373, 2;
	atom.global.inc.u32 	%r181, [step], -1;
	add.s32 	%r145, %r181, -1;
	setp.eq.s32 	%p5, %r379, %r145;
	setp.ne.s32 	%p6, %r373, 1;
	setp.eq.s32 	%p7, %r371, 2;
	or.pred  	%p8, %p7, %p5;
	and.pred  	%p9, %p6, %p8;
	@%p9 bra 	$L__BB0_74;
	setp.eq.s32 	%p10, %r373, 1;
	selp.u32 	%r182, 1, 0, %p10;
	add.s32 	%r183, %r379, %r182;
	cvta.global.u64 	%rd10, %rd9;
	st.local.u64 	[%rd1], %rd10;
	st.local.v2.u32 	[%rd1+8], {%r378, %r183};
	cvta.global.u64 	%rd12, %rd11;
	{ // callseq 0, 0
	.param .b64 param0;
	st.param.b64 	[param0], %rd12;
	.param .b64 param1;
	st.param.b64 	[param1], %rd5;
	.param .b32 retval0;
	call.uni (retval0), 
	vprintf, 
	(
	param0, 
	param1
	);
	ld.param.b32 	%r184, [retval0];
	} // callseq 0
$L__BB0_74:
	setp.ne.s32 	%p11, %r379, %r145;
	selp.b32 	%r146, %r181, %r378, %p11;
	atom.global.inc.u32 	%r147, [step], -1;
	add.s32 	%r148, %r147, -1;
	setp.eq.s32 	%p12, %r181, %r148;
	setp.ne.s32 	%p13, %r143, 2;
	and.pred  	%p14, %p13, %p12;
	@%p14 bra 	$L__BB0_76;
	setp.eq.s32 	%p15, %r143, 2;
	selp.u32 	%r186, 1, 0, %p15;
	add.s32 	%r187, %r181, %r186;
	cvta.global.u64 	%rd15, %rd9;
	st.local.u64 	[%rd1], %rd15;
	st.local.v2.u32 	[%rd1+8], {%r146, %r187};
	cvta.global.u64 	%rd17, %rd11;
	{ // callseq 1, 0
	.param .b64 param0;
	st.param.b64 	[param0], %rd17;
	.param .b64 param1;
	st.param.b64 	[param1], %rd5;
	.param .b32 retval0;
	call.uni (retval0), 
	vprintf, 
	(
	param0, 
	param1
	);
	ld.param.b32 	%r188, [retval0];
	} // callseq 1
$L__BB0_76:
	setp.ne.s32 	%p16, %r181, %r148;
	selp.b32 	%r149, %r147, %r146, %p16;
	atom.global.inc.u32 	%r150, [step], -1;
	add.s32 	%r151, %r150, -1;
	setp.eq.s32 	%p17, %r147, %r151;
	setp.ne.s32 	%p18, %r373, -1;
	and.pred  	%p19, %p18, %p17;
	@%p19 bra 	$L__BB0_78;
	setp.eq.s32 	%p20, %r373, -1;
	selp.u32 	%r190, 1, 0, %p20;
	add.s32 	%r191, %r147, %r190;
	cvta.global.u64 	%rd20, %rd9;
	st.local.u64 	[%rd1], %rd20;
	st.local.v2.u32 	[%rd1+8], {%r149, %r191};
	cvta.global.u64 	%rd22, %rd11;
	{ // callseq 2, 0
	.param .b64 param0;
	st.param.b64 	[param0], %rd22;
	.param .b64 param1;
	st.param.b64 	[param1], %rd5;
	.param .b32 retval0;
	call.uni (retval0), 
	vprintf, 
	(
	param0, 
	param1
	);
	ld.param.b32 	%r192, [retval0];
	} // callseq 2
$L__BB0_78:
	setp.ne.s32 	%p21, %r147, %r151;
	selp.b32 	%r152, %r150, %r149, %p21;
	atom.global.inc.u32 	%r379, [step], -1;
	add.s32 	%r154, %r379, -1;
	setp.eq.s32 	%p22, %r150, %r154;
	setp.ne.s32 	%p23, %r374, 2;
	and.pred  	%p24, %p23, %p22;
	@%p24 bra 	$L__BB0_80;
	setp.eq.s32 	%p25, %r374, 2;
	selp.u32 	%r194, 1, 0, %p25;
	add.s32 	%r195, %r150, %r194;
	cvta.global.u64 	%rd25, %rd9;
	st.local.u64 	[%rd1], %rd25;
	st.local.v2.u32 	[%rd1+8], {%r152, %r195};
	cvta.global.u64 	%rd27, %rd11;
	{ // callseq 3, 0
	.param .b64 param0;
	st.param.b64 	[param0], %rd27;
	.param .b64 param1;
	st.param.b64 	[param1], %rd5;
	.param .b32 retval0;
	call.uni (retval0), 
	vprintf, 
	(
	param0, 
	param1
	);
	ld.param.b32 	%r196, [retval0];
	} // callseq 3
$L__BB0_80:
	setp.ne.s32 	%p26, %r150, %r154;
	selp.b32 	%r378, %r379, %r152, %p26;
	add.s32 	%r374, %r374, -4;
	add.s32 	%r373, %r373, 4;
	add.s32 	%r372, %r372, 4;
	add.s32 	%r371, %r371, 4;
	setp.ne.s32 	%p27, %r372, 0;
	@%p27 bra 	$L__BB0_72;
$L__BB0_81:
	setp.eq.s32 	%p28, %r132, 0;
	@%p28 bra 	$L__BB0_91;
	setp.eq.s32 	%p29, %r132, 1;
	@%p29 bra 	$L__BB0_88;
	atom.global.inc.u32 	%r198, [step], -1;
	add.s32 	%r164, %r198, -1;
	setp.eq.s32 	%p30, %r379, %r164;
	setp.ne.s32 	%p31, %r380, %r131;
	setp.eq.s32 	%p32, %r380, 0;
	or.pred  	%p33, %p32, %p30;
	and.pred  	%p34, %p31, %p33;
	@%p34 bra 	$L__BB0_85;
	setp.eq.s32 	%p35, %r380, %r131;
	selp.u32 	%r199, 1, 0, %p35;
	add.s32 	%r200, %r379, %r199;
	mov.u64 	%rd29, $str$4;
	cvta.global.u64 	%rd30, %rd29;
	st.local.u64 	[%rd1], %rd30;
	st.local.v2.u32 	[%rd1+8], {%r378, %r200};
	mov.u64 	%rd31, $str;
	cvta.global.u64 	%rd32, %rd31;
	{ // callseq 4, 0
	.param .b64 param0;
	st.param.b64 	[param0], %rd32;
	.param .b64 param1;
	st.param.b64 	[param1], %rd5;
	.param .b32 retval0;
	call.uni (retval0), 
	vprintf, 
	(
	param0, 
	param1
	);
	ld.param.b32 	%r201, [retval0];
	} // callseq 4
$L__BB0_85:
	setp.ne.s32 	%p36, %r379, %r164;
	selp.b32 	%r165, %r198, %r378, %p36;
	atom.global.inc.u32 	%r379, [step], -1;
	add.s32 	%r167, %r379, -1;
	setp.eq.s32 	%p37, %r198, %r167;
	add.s32 	%r168, %r174, -2;
	setp.ne.s32 	%p38, %r380, %r168;
	and.pred  	%p39, %p38, %p37;
	@%p39 bra 	$L__BB0_87;
	setp.eq.s32 	%p40, %r380, %r168;
	selp.u32 	%r203, 1, 0, %p40;
	add.s32 	%r204, %r198, %r203;
	mov.u64 	%rd34, $str$4;
	cvta.global.u64 	%rd35, %rd34;
	st.local.u64 	[%rd1], %rd35;
	st.local.v2.u32 	[%rd1+8], {%r165, %r204};
	mov.u64 	%rd36, $str;
	cvta.global.u64 	%rd37, %rd36;
	{ // callseq 5, 0
	.param .b64 param0;
	st.param.b64 	[param0], %rd37;
	.param .b64 param1;
	st.param.b64 	[param1], %rd5;
	.param .b32 retval0;
	call.uni (retval0), 
	vprintf, 
	(
	param0, 
	param1
	);
	ld.param.b32 	%r205, [retval0];
	} // callseq 5
$L__BB0_87:
	setp.ne.s32 	%p41, %r198, %r167;
	selp.b32 	%r378, %r379, %r165, %p41;
	add.s32 	%r380, %r380, 2;
$L__BB0_88:
	and.b32  	%r207, %r174, 1;
	setp.eq.b32 	%p42, %r207, 1;
	not.pred 	%p43, %p42;
	@%p43 bra 	$L__BB0_91;
	atom.global.inc.u32 	%r208, [step], -1;
	add.s32 	%r210, %r208, -1;
	setp.eq.s32 	%p44, %r379, %r210;
	setp.ne.s32 	%p45, %r380, %r131;
	setp.eq.s32 	%p46, %r380, 0;
	or.pred  	%p47, %p46, %p44;
	and.pred  	%p48, %p45, %p47;
	@%p48 bra 	$L__BB0_91;
	setp.eq.s32 	%p49, %r380, %r131;
	selp.u32 	%r211, 1, 0, %p49;
	add.s32 	%r212, %r379, %r211;
	mov.u64 	%rd39, $str$4;
	cvta.global.u64 	%rd40, %rd39;
	st.local.u64 	[%rd1], %rd40;
	st.local.v2.u32 	[%rd1+8], {%r378, %r212};
	mov.u64 	%rd41, $str;
	cvta.global.u64 	%rd42, %rd41;
	{ // callseq 6, 0
	.param .b64 param0;
	st.param.b64 	[param0], %rd42;
	.param .b64 param1;
	st.param.b64 	[param1], %rd5;
	.param .b32 retval0;
	call.uni (retval0), 
	vprintf, 
	(
	param0, 
	param1
	);
	ld.param.b32 	%r213, [retval0];
	} // callseq 6
$L__BB0_91:
	ret;

}


// ===== COMPILED SASS (sm_100) =====

	.target	sm_100

	.elftype	@"ET_EXEC"


//--------------------- .note.nv.tkinfo           --------------------------
	.section	.note.nv.tkinfo,"",@"SHT_NOTE"
	.sectionflags	@"SHF_NOTE_NV_TKINFO"
	.tkinfo
        /*0018*/ 	.word	0x00000002
        /*0030*/ 	.string	""
        /*0030*/ 	.string	"ptxas"
        /*0030*/ 	.string	"Cuda compilation tools, release 13.0, V13.0.88"
        /*0030*/ 	.string	"Build cuda_13.0.r13.0/compiler.36424714_0"
        /*0030*/ 	.string	"-arch sm_100 -m 64 "



//--------------------- .note.nv.cuinfo           --------------------------
	.section	.note.nv.cuinfo,"",@"SHT_NOTE"
	.sectionflags	@"SHF_NOTE_NV_CUINFO"
        /*0018*/ 	.short	0x0002
        /*001a*/ 	.short	0x0064
        /*001c*/ 	.short	0x0082
	.zero		2


//--------------------- .nv.info                  --------------------------
	.section	.nv.info,"",@"SHT_CUDA_INFO"
	.align	4


	//----- nvinfo : EIATTR_REGCOUNT
	.align		4
        /*0000*/ 	.byte	0x04, 0x2f
        /*0002*/ 	.short	(.L_7 - .L_6)
	.align		4
.L_6:
        /*0004*/ 	.word	index@(_Z14testSchedulingi)
        /*0008*/ 	.word	0x00000022


	//----- nvinfo : EIATTR_FRAME_SIZE
	.align		4
.L_7:
        /*000c*/ 	.byte	0x04, 0x11
        /*000e*/ 	.short	(.L_9 - .L_8)
	.align		4
.L_8:
        /*0010*/ 	.word	index@(_Z14testSchedulingi)
        /*0014*/ 	.word	0x00000010


	//----- nvinfo : EIATTR_MIN_STACK_SIZE
	.align		4
.L_9:
        /*0018*/ 	.byte	0x04, 0x12
        /*001a*/ 	.short	(.L_11 - .L_10)
	.align		4
.L_10:
        /*001c*/ 	.word	index@(_Z14testSchedulingi)
        /*0020*/ 	.word	0x00000010
.L_11:


//--------------------- .nv.compat                --------------------------
	.section	.nv.compat,"",@"SHT_CUDA_COMPAT_INFO"
	.align	4
        /*0000*/ 	.byte	0x02, 0x09, 0x00, 0x00, 0x02, 0x02, 0x01, 0x00, 0x02, 0x05, 0x05, 0x00, 0x03, 0x07, 0x01, 0x01
        /*0010*/ 	.byte	0x02, 0x03, 0x00, 0x00, 0x02, 0x06, 0x01, 0x00, 0x04, 0x0b, 0x08, 0x00, 0x09, 0x00, 0x00, 0x00
        /*0020*/ 	.byte	0x00, 0x00, 0x00, 0x00


//--------------------- .nv.info._Z14testSchedulingi --------------------------
	.section	.nv.info._Z14testSchedulingi,"",@"SHT_CUDA_INFO"
	.sectionflags	@""
	.align	4


	//----- nvinfo : EIATTR_CUDA_API_VERSION
	.align		4
        /*0000*/ 	.byte	0x04, 0x37
        /*0002*/ 	.short	(.L_13 - .L_12)
.L_12:
        /*0004*/ 	.word	0x00000082


	//----- nvinfo : EIATTR_KPARAM_INFO
	.align		4
.L_13:
        /*0008*/ 	.byte	0x04, 0x17
        /*000a*/ 	.short	(.L_15 - .L_14)
.L_14:
        /*000c*/ 	.word	0x00000000
        /*0010*/ 	.short	0x0000
        /*0012*/ 	.short	0x0000
        /*0014*/ 	.byte	0x00, 0xf0, 0x11, 0x00


	//----- nvinfo : EIATTR_SPARSE_MMA_MASK
	.align		4
.L_15:
        /*0018*/ 	.byte	0x03, 0x50
        /*001a*/ 	.short	0x0000


	//----- nvinfo : EIATTR_MAXREG_COUNT
	.align		4
        /*001c*/ 	.byte	0x03, 0x1b
        /*001e*/ 	.short	0x00ff


	//----- nvinfo : EIATTR_EXTERNS
	.align		4
        /*0020*/ 	.byte	0x04, 0x0f
        /*0022*/ 	.short	(.L_17 - .L_16)


	//   ....[0]....
	.align		4
.L_16:
        /*0024*/ 	.word	index@(vprintf)


	//----- nvinfo : EIATTR_MERCURY_ISA_VERSION
	.align		4
.L_17:
        /*0028*/ 	.byte	0x03, 0x5f
        /*002a*/ 	.short	0x0101


	//----- nvinfo : EIATTR_VRC_CTA_INIT_COUNT
	.align		4
        /*002c*/ 	.byte	0x02, 0x4a
	.zero		1
	.zero		1


	//----- nvinfo : EIATTR_SYSCALL_OFFSETS
	.align		4
        /*0030*/ 	.byte	0x04, 0x46
        /*0032*/ 	.short	(.L_19 - .L_18)


	//   ....[0]....
.L_18:
        /*0034*/ 	.word	0x00000370


	//   ....[1]....
        /*0038*/ 	.word	0x00000530


	//   ....[2]....
        /*003c*/ 	.word	0x000006e0


	//   ....[3]....
        /*0040*/ 	.word	0x00000890


	//   ....[4]....
        /*0044*/ 	.word	0x00000b20


	//   ....[5]....
        /*0048*/ 	.word	0x00000ce0


	//   ....[6]....
        /*004c*/ 	.word	0x00000ed0


	//   ....[7]....
        /*0050*/ 	.word	0x000011a0


	//   ....[8]....
        /*0054*/ 	.word	0x00001360


	//   ....[9]....
        /*0058*/ 	.word	0x00001510


	//   ....[10]....
        /*005c*/ 	.word	0x000016c0


	//   ....[11]....
        /*0060*/ 	.word	0x00001950


	//   ....[12]....
        /*0064*/ 	.word	0x00001b10


	//   ....[13]....
        /*0068*/ 	.word	0x00001d00


	//   ....[14]....
        /*006c*/ 	.word	0x00001fe0


	//   ....[15]....
        /*0070*/ 	.word	0x000021a0


	//   ....[16]....
        /*0074*/ 	.word	0x00002350


	//   ....[17]....
        /*0078*/ 	.word	0x00002500


	//   ....[18]....
        /*007c*/ 	.word	0x000027a0


	//   ....[19]....
        /*0080*/ 	.word	0x00002960


	//   ....[20]....
        /*0084*/ 	.word	0x00002b50


	//   ....[21]....
        /*0088*/ 	.word	0x00002de0


	//   ....[22]....
        /*008c*/ 	.word	0x00002fa0


	//   ....[23]....
        /*0090*/ 	.word	0x00003150


	//   ....[24]....
        /*0094*/ 	.word	0x00003300


	//   ....[25]....
        /*0098*/ 	.word	0x00003580


	//   ....[26]....
        /*009c*/ 	.word	0x00003740


	//   ....[27]....
        /*00a0*/ 	.word	0x00003930


	//----- nvinfo : EIATTR_EXIT_INSTR_OFFSETS
	.align		4
.L_19:
        /*00a4*/ 	.byte	0x04, 0x1c
        /*00a6*/ 	.short	(.L_21 - .L_20)


	//   ....[0]....
.L_20:
        /*00a8*/ 	.word	0x000000e0


	//   ....[1]....
        /*00ac*/ 	.word	0x00000970


	//   ....[2]....
        /*00b0*/ 	.word	0x00000d60


	//   ....[3]....
        /*00b4*/ 	.word	0x00000de0


	//   ....[4]....
        /*00b8*/ 	.word	0x00000ee0


	//   ....[5]....
        /*00bc*/ 	.word	0x00000f10


	//   ....[6]....
        /*00c0*/ 	.word	0x000017a0


	//   ....[7]....
        /*00c4*/ 	.word	0x00001b90


	//   ....[8]....
        /*00c8*/ 	.word	0x00001c10


	//   ....[9]....
        /*00cc*/ 	.word	0x00001d10


	//   ....[10]....
        /*00d0*/ 	.word	0x00001d60


	//   ....[11]....
        /*00d4*/ 	.word	0x000025e0


	//   ....[12]....
        /*00d8*/ 	.word	0x000029e0


	//   ....[13]....
        /*00dc*/ 	.word	0x00002a60


	//   ....[14]....
        /*00e0*/ 	.word	0x00002b60


	//   ....[15]....
        /*00e4*/ 	.word	0x00002b90


	//   ....[16]....
        /*00e8*/ 	.word	0x000033c0


	//   ....[17]....
        /*00ec*/ 	.word	0x000037c0


	//   ....[18]....
        /*00f0*/ 	.word	0x00003840


	//   ....[19]....
        /*00f4*/ 	.word	0x00003940


	//----- nvinfo : EIATTR_CRS_STACK_SIZE
	.align		4
.L_21:
        /*00f8*/ 	.byte	0x04, 0x1e
        /*00fa*/ 	.short	(.L_23 - .L_22)
.L_22:
        /*00fc*/ 	.word	0x00000000


	//----- nvinfo : EIATTR_CBANK_PARAM_SIZE
	.align		4
.L_23:
        /*0100*/ 	.byte	0x03, 0x19
        /*0102*/ 	.short	0x0004


	//----- nvinfo : EIATTR_PARAM_CBANK
	.align		4
        /*0104*/ 	.byte	0x04, 0x0a
        /*0106*/ 	.short	(.L_25 - .L_24)
	.align		4
.L_24:
        /*0108*/ 	.word	index@(.nv.constant0._Z14testSchedulingi)
        /*010c*/ 	.short	0x0380
        /*010e*/ 	.short	0x0004


	//----- nvinfo : EIATTR_SW_WAR
	.align		4
.L_25:
        /*0110*/ 	.byte	0x04, 0x36
        /*0112*/ 	.short	(.L_27 - .L_26)
.L_26:
        /*0114*/ 	.word	0x00000008
.L_27:


//--------------------- .nv.callgraph             --------------------------
	.section	.nv.callgraph,"",@"SHT_CUDA_CALLGRAPH"
	.align	4
	.sectionentsize	8
	.align		4
        /*0000*/ 	.word	0x00000000
	.align		4
        /*0004*/ 	.word	0xffffffff
	.align		4
        /*0008*/ 	.word	index@(_Z14testSchedulingi)
	.align		4
        /*000c*/ 	.word	index@(vprintf)
	.align		4
        /*0010*/ 	.word	0x00000000
	.align		4
        /*0014*/ 	.word	0xfffffffe
	.align		4
        /*0018*/ 	.word	0x00000000
	.align		4
        /*001c*/ 	.word	0xfffffffd
	.align		4
        /*0020*/ 	.word	0x00000000
	.align		4
        /*0024*/ 	.word	0xfffffffc


//--------------------- .nv.constant4             --------------------------
	.section	.nv.constant4,"a",@progbits
	.align	8
	.align		8
.nv.constant4:
        /*0000*/ 	.dword	vprintf
	.align		8
        /*0008*/ 	.dword	step
	.align		8
        /*0010*/ 	.dword	$str
	.align		8
        /*0018*/ 	.dword	$str$1
	.align		8
        /*0020*/ 	.dword	$str$2
	.align		8
        /*0028*/ 	.dword	$str$3
	.align		8
        /*0030*/ 	.dword	$str$4


//--------------------- .text._Z14testSchedulingi --------------------------
	.section	.text._Z14testSchedulingi,"ax",@progbits
	.align	128
        .global         _Z14testSchedulingi
        .type           _Z14testSchedulingi,@function
        .size           _Z14testSchedulingi,(.L_x_68 - _Z14testSchedulingi)
        .other          _Z14testSchedulingi,@"STO_CUDA_ENTRY STV_DEFAULT"
_Z14testSchedulingi:
.text._Z14testSchedulingi:
[----:B------:R-:W0:Y:S01]  /*0000*/  LDC R1, c[0x0][0x37c] ;  /* 0x0000df00ff017b82 */ /* 0x000e220000000800 */
[----:B------:R-:W1:Y:S01]  /*0010*/  S2R R0, SR_TID.X ;  /* 0x0000000000007919 */ /* 0x000e620000002100 */
[----:B------:R-:W2:Y:S01]  /*0020*/  LDCU UR4, c[0x0][0x2f8] ;  /* 0x00005f00ff0477ac */ /* 0x000ea20008000800 */
[----:B0-----:R-:W-:Y:S01]  /*0030*/  VIADD R1, R1, 0xfffffff0 ;  /* 0xfffffff001017836 */ /* 0x001fe20000000000 */
[----:B------:R-:W0:Y:S01]  /*0040*/  LDCU UR5, c[0x0][0x2fc] ;  /* 0x00005f80ff0577ac */ /* 0x000e220008000800 */
[----:B------:R-:W3:Y:S03]  /*0050*/  LDCU.64 UR36, c[0x0][0x358] ;  /* 0x00006b00ff2477ac */ /* 0x000ee60008000a00 */
[----:B--2---:R-:W-:-:S05]  /*0060*/  IADD3 R16, P1, PT, R1, UR4, RZ ;  /* 0x0000000401107c10 */ /* 0x004fca000ff3e0ff */
[----:B0-----:R-:W-:Y:S01]  /*0070*/  IMAD.X R2, RZ, RZ, UR5, P1 ;  /* 0x00000005ff027e24 */ /* 0x001fe200088e06ff */
[----:B-1----:R-:W-:-:S13]  /*0080*/  ISETP.GT.U32.AND P0, PT, R0, 0x1, PT ;  /* 0x000000010000780c */ /* 0x002fda0003f04070 */
[----:B---3--:R-:W-:Y:S05]  /*0090*/  @P0 BRA `(.L_x_0) ;  /* 0x0000001c00200947 */ /* 0x008fea0003800000 */
[----:B------:R-:W-:-:S13]  /*00a0*/  ISETP.NE.AND P0, PT, R0, RZ, PT ;  /* 0x000000ff0000720c */ /* 0x000fda0003f05270 */
[----:B------:R-:W-:Y:S05]  /*00b0*/  @P0 BRA `(.L_x_1) ;  /* 0x0000000c008c0947 */ /* 0x000fea0003800000 */
[----:B------:R-:W0:Y:S02]  /*00c0*/  LDCU UR4, c[0x0][0x380] ;  /* 0x00007000ff0477ac */ /* 0x000e240008000800 */
[----:B0-----:R-:W-:-:S13]  /*00d0*/  ISETP.NE.AND P0, PT, RZ, UR4, PT ;  /* 0x00000004ff007c0c */ /* 0x001fda000bf05270 */
[----:B------:R-:W-:Y:S05]  /*00e0*/  @!P0 EXIT ;  /* 0x000000000000894d */ /* 0x000fea0003800000 */
[----:B------:R-:W-:Y:S01]  /*00f0*/  UIADD3 UR5, UPT, UPT, UR4, -0x1, URZ ;  /* 0xffffffff04057890 */ /* 0x000fe2000fffe0ff */
[----:B------:R-:W-:Y:S02]  /*0100*/  IMAD.MOV.U32 R28, RZ, RZ, -0x2 ;  /* 0xfffffffeff1c7424 */ /* 0x000fe400078e00ff */
[----:B------:R-:W-:Y:S01]  /*0110*/  IMAD.MOV.U32 R25, RZ, RZ, RZ ;  /* 0x000000ffff197224 */ /* 0x000fe200078e00ff */
[----:B------:R-:W-:-:S09]  /*0120*/  UISETP.GE.U32.AND UP0, UPT, UR5, 0x3, UPT ;  /* 0x000000030500788c */ /* 0x000fd2000bf06070 */
[----:B------:R-:W-:Y:S05]  /*0130*/  BRA.U !UP0, `(.L_x_2) ;  /* 0x0000000908007547 */ /* 0x000fea000b800000 */
[----:B------:R-:W-:Y:S01]  /*0140*/  ULOP3.LUT UR5, UR4, 0xfffffffc, URZ, 0xc0, !UPT ;  /* 0xfffffffc04057892 */ /* 0x000fe2000f8ec0ff */
[----:B------:R-:W-:Y:S01]  /*0150*/  BSSY B7, `(.L_x_2) ;  /* 0x000007e000077945 */ /* 0x000fe20003800000 */
[----:B------:R-:W-:Y:S01]  /*0160*/  UIADD3 UR6, UPT, UPT, UR4, -0x2, URZ ;  /* 0xfffffffe04067890 */ /* 0x000fe2000fffe0ff */
[----:B------:R-:W-:Y:S01]  /*0170*/  IMAD.MOV.U32 R28, RZ, RZ, -0x2 ;  /* 0xfffffffeff1c7424 */ /* 0x000fe200078e00ff */
[----:B------:R-:W-:Y:S01]  /*0180*/  UIADD3 UR4, UPT, UPT, -UR4, 0x2, URZ ;  /* 0x0000000204047890 */ /* 0x000fe2000fffe1ff */
[----:B------:R-:W-:Y:S01]  /*0190*/  IMAD.MOV.U32 R22, RZ, RZ, 0x2 ;  /* 0x00000002ff167424 */ /* 0x000fe200078e00ff */
[----:B------:R-:W-:Y:S02]  /*01a0*/  UIADD3 UR7, UPT, UPT, -UR5, URZ, URZ ;  /* 0x000000ff05077290 */ /* 0x000fe4000fffe1ff */
[----:B------:R-:W-:Y:S02]  /*01b0*/  IMAD.U32 R25, RZ, RZ, UR5 ;  /* 0x00000005ff197e24 */ /* 0x000fe4000f8e00ff */
[----:B------:R-:W-:Y:S01]  /*01c0*/  IMAD.U32 R24, RZ, RZ, UR6 ;  /* 0x00000006ff187e24 */ /* 0x000fe2000f8e00ff */
[----:B------:R-:W-:Y:S01]  /*01d0*/  MOV R23, UR4 ;  /* 0x0000000400177c02 */ /* 0x000fe20008000f00 */
[----:B------:R-:W-:-:S07]  /*01e0*/  IMAD.U32 R17, RZ, RZ, UR7 ;  /* 0x00000007ff117e24 */ /* 0x000fce000f8e00ff */
.L_x_11:
[----:B------:R-:W0:Y:S01]  /*01f0*/  LDC.64 R4, c[0x4][0x8] ;  /* 0x01000200ff047b82 */ /* 0x000e220000000a00 */
[----:B------:R-:W-:Y:S01]  /*0200*/  IMAD.MOV.U32 R29, RZ, RZ, 0x1 ;  /* 0x00000001ff1d7424 */ /* 0x000fe200078e00ff */
[----:B------:R-:W-:Y:S05]  /*0210*/  YIELD ;  /* 0x0000000000007946 */ /* 0x000fea0003800000 */
[----:B0-----:R-:W2:Y:S01]  /*0220*/  ATOMG.E.ADD.STRONG.GPU PT, R29, desc[UR36][R4.64], R29 ;  /* 0x8000001d041d79a8 */ /* 0x001ea200081ef124 */
[----:B------:R-:W-:Y:S01]  /*0230*/  ISETP.NE.AND P1, PT, R23, 0x1, PT ;  /* 0x000000011700780c */ /* 0x000fe20003f25270 */
[----:B------:R-:W-:Y:S01]  /*0240*/  BSSY.RECONVERGENT B6, `(.L_x_3) ;  /* 0x0000014000067945 */ /* 0x000fe20003800200 */
[----:B--2---:R-:W-:-:S05]  /*0250*/  VIADD R3, R29, 0xffffffff ;  /* 0xffffffff1d037836 */ /* 0x004fca0000000000 */
[----:B------:R-:W-:-:S04]  /*0260*/  ISETP.NE.AND P0, PT, R28, R3, PT ;  /* 0x000000031c00720c */ /* 0x000fc80003f05270 */
[----:B------:R-:W-:-:S13]  /*0270*/  ISETP.EQ.OR P0, PT, R22, 0x2, !P0 ;  /* 0x000000021600780c */ /* 0x000fda0004702670 */
[----:B------:R-:W-:Y:S05]  /*0280*/  @P0 BRA P1, `(.L_x_4) ;  /* 0x00000000003c0947 */ /* 0x000fea0000800000 */
[----:B------:R-:W0:Y:S01]  /*0290*/  LDC.64 R10, c[0x4][0x18] ;  /* 0x01000600ff0a7b82 */ /* 0x000e220000000a00 */
[----:B------:R-:W-:Y:S01]  /*02a0*/  ISETP.NE.AND P0, PT, R23, 0x1, PT ;  /* 0x000000011700780c */ /* 0x000fe20003f05270 */
[----:B------:R-:W-:Y:S01]  /*02b0*/  VIADD R19, R28, 0x1 ;  /* 0x000000011c137836 */ /* 0x000fe20000000000 */
[----:B------:R-:W-:Y:S01]  /*02c0*/  MOV R8, 0x0 ;  /* 0x0000000000087802 */ /* 0x000fe20000000f00 */
[----:B------:R-:W1:Y:S01]  /*02d0*/  LDCU.64 UR4, c[0x4][0x10] ;  /* 0x01000200ff0477ac */ /* 0x000e620008000a00 */
[----:B------:R-:W-:Y:S01]  /*02e0*/  IMAD.MOV.U32 R6, RZ, RZ, R16 ;  /* 0x000000ffff067224 */ /* 0x000fe200078e0010 */
[----:B------:R-:W-:-:S03]  /*02f0*/  MOV R7, R2 ;  /* 0x0000000200077202 */ /* 0x000fc60000000f00 */
[----:B------:R-:W2:Y:S05]  /*0300*/  LDC.64 R8, c[0x4][R8] ;  /* 0x0100000008087b82 */ /* 0x000eaa0000000a00 */
[----:B------:R-:W-:-:S05]  /*0310*/  @P0 IMAD.MOV R19, RZ, RZ, R28 ;  /* 0x000000ffff130224 */ /* 0x000fca00078e021c */
[----:B------:R3:W-:Y:S01]  /*0320*/  STL.64 [R1+0x8], R18 ;  /* 0x0000081201007387 */ /* 0x0007e20000100a00 */
[----:B-1----:R-:W-:-:S03]  /*0330*/  IMAD.U32 R4, RZ, RZ, UR4 ;  /* 0x00000004ff047e24 */ /* 0x002fc6000f8e00ff */
[----:B0-----:R3:W-:Y:S01]  /*0340*/  STL.64 [R1], R10 ;  /* 0x0000000a01007387 */ /* 0x0017e20000100a00 */
[----:B------:R-:W-:-:S07]  /*0350*/  IMAD.U32 R5, RZ, RZ, UR5 ;  /* 0x00000005ff057e24 */ /* 0x000fce000f8e00ff */
[----:B------:R-:W-:-:S07]  /*0360*/  LEPC R20, `(.L_x_4) ;  /* 0x000000001014794e */ /* 0x000fce0000000000 */
[----:B--23--:R-:W-:Y:S05]  /*0370*/  CALL.ABS.NOINC R8 ;  /* 0x0000000008007343 */ /* 0x00cfea0003c00000 */
.L_x_4:
[----:B------:R-:W-:Y:S05]  /*0380*/  BSYNC.RECONVERGENT B6 ;  /* 0x0000000000067941 */ /* 0x000fea0003800200 */
.L_x_3:
[----:B------:R-:W0:Y:S01]  /*0390*/  LDC.64 R4, c[0x4][0x8] ;  /* 0x01000200ff047b82 */ /* 0x000e220000000a00 */
[----:B------:R-:W-:-:S06]  /*03a0*/  IMAD.MOV.U32 R27, RZ, RZ, 0x1 ;  /* 0x00000001ff1b7424 */ /* 0x000fcc00078e00ff */
[----:B0-----:R-:W2:Y:S01]  /*03b0*/  ATOMG.E.ADD.STRONG.GPU PT, R27, desc[UR36][R4.64], R27 ;  /* 0x8000001b041b79a8 */ /* 0x001ea200081ef124 */
[----:B------:R-:W-:Y:S01]  /*03c0*/  VIADD R3, R23, 0x2 ;  /* 0x0000000217037836 */ /* 0x000fe20000000000 */
[----:B------:R-:W-:Y:S01]  /*03d0*/  BSSY.RECONVERGENT B6, `(.L_x_5) ;  /* 0x0000017000067945 */ /* 0x000fe20003800200 */
[----:B------:R-:W-:-:S03]  /*03e0*/  VIADD R7, R29, 0xffffffff ;  /* 0xffffffff1d077836 */ /* 0x000fc60000000000 */
[----:B------:R-:W-:Y:S02]  /*03f0*/  ISETP.NE.AND P2, PT, R3, 0x2, PT ;  /* 0x000000020300780c */ /* 0x000fe40003f45270 */
[----:B------:R-:W-:-:S04]  /*0400*/  ISETP.NE.AND P0, PT, R28, R7, PT ;  /* 0x000000071c00720c */ /* 0x000fc80003f05270 */
[----:B------:R-:W-:Y:S01]  /*0410*/  SEL R18, R29, R18, P0 ;  /* 0x000000121d127207 */ /* 0x000fe20000000000 */
[----:B--2---:R-:W-:-:S05]  /*0420*/  VIADD R0, R27, 0xffffffff ;  /* 0xffffffff1b007836 */ /* 0x004fca0000000000 */
[----:B------:R-:W-:-:S13]  /*0430*/  ISETP.NE.AND P1, PT, R29, R0, PT ;  /* 0x000000001d00720c */ /* 0x000fda0003f25270 */
[----:B------:R-:W-:Y:S05]  /*0440*/  @!P1 BRA P2, `(.L_x_6) ;  /* 0x00000000003c9947 */ /* 0x000fea0001000000 */
[----:B------:R-:W0:Y:S01]  /*0450*/  LDC.64 R10, c[0x4][0x18] ;  /* 0x01000600ff0a7b82 */ /* 0x000e220000000a00 */
[----:B------:R-:W-:Y:S01]  /*0460*/  ISETP.NE.AND P0, PT, R3, 0x2, PT ;  /* 0x000000020300780c */ /* 0x000fe20003f05270 */
[----:B------:R-:W-:Y:S01]  /*0470*/  VIADD R19, R29, 0x1 ;  /* 0x000000011d137836 */ /* 0x000fe20000000000 */
[----:B------:R-:W-:Y:S01]  /*0480*/  MOV R8, 0x0 ;  /* 0x0000000000087802 */ /* 0x000fe20000000f00 */
[----:B------:R-:W1:Y:S01]  /*0490*/  LDCU.64 UR4, c[0x4][0x10] ;  /* 0x01000200ff0477ac */ /* 0x000e620008000a00 */
[----:B------:R-:W-:Y:S01]  /*04a0*/  MOV R6, R16 ;  /* 0x0000001000067202 */ /* 0x000fe20000000f00 */
[----:B------:R-:W-:-:S03]  /*04b0*/  IMAD.MOV.U32 R7, RZ, RZ, R2 ;  /* 0x000000ffff077224 */ /* 0x000fc600078e0002 */
        /* <DEDUP_REMOVED lines=8> */
.L_x_6:
[----:B------:R-:W-:Y:S05]  /*0540*/  BSYNC.RECONVERGENT B6 ;  /* 0x0000000000067941 */ /* 0x000fea0003800200 */
.L_x_5:
[----:B------:R-:W0:Y:S01]  /*0550*/  LDC.64 R4, c[0x4][0x8] ;  /* 0x01000200ff047b82 */ /* 0x000e220000000a00 */
[----:B------:R-:W-:-:S05]  /*0560*/  IMAD.MOV.U32 R3, RZ, RZ, 0x1 ;  /* 0x00000001ff037424 */ /* 0x000fca00078e00ff */
[----:B0-----:R-:W2:Y:S01]  /*0570*/  ATOMG.E.ADD.STRONG.GPU PT, R26, desc[UR36][R4.64], R3 ;  /* 0x80000003041a79a8 */ /* 0x001ea200081ef124 */
[----:B------:R-:W-:Y:S01]  /*0580*/  ISETP.NE.AND P2, PT, R23, -0x1, PT ;  /* 0xffffffff1700780c */ /* 0x000fe20003f45270 */
[----:B------:R-:W-:Y:S01]  /*0590*/  VIADD R6, R27, 0xffffffff ;  /* 0xffffffff1b067836 */ /* 0x000fe20000000000 */
[----:B------:R-:W-:Y:S04]  /*05a0*/  BSSY.RECONVERGENT B6, `(.L_x_7) ;  /* 0x0000015000067945 */ /* 0x000fe80003800200 */
[----:B------:R-:W-:-:S04]  /*05b0*/  ISETP.NE.AND P0, PT, R29, R6, PT ;  /* 0x000000061d00720c */ /* 0x000fc80003f05270 */
[----:B------:R-:W-:Y:S01]  /*05c0*/  SEL R18, R27, R18, P0 ;  /* 0x000000121b127207 */ /* 0x000fe20000000000 */
[----:B--2---:R-:W-:-:S05]  /*05d0*/  VIADD R0, R26, 0xffffffff ;  /* 0xffffffff1a007836 */ /* 0x004fca0000000000 */
[----:B------:R-:W-:-:S13]  /*05e0*/  ISETP.NE.AND P1, PT, R27, R0, PT ;  /* 0x000000001b00720c */ /* 0x000fda0003f25270 */
[----:B------:R-:W-:Y:S05]  /*05f0*/  @!P1 BRA P2, `(.L_x_8) ;  /* 0x00000000003c9947 */ /* 0x000fea0001000000 */
[----:B------:R-:W0:Y:S01]  /*0600*/  LDC.64 R10, c[0x4][0x18] ;  /* 0x01000600ff0a7b82 */ /* 0x000e220000000a00 */
[----:B------:R-:W-:Y:S01]  /*0610*/  ISETP.NE.AND P0, PT, R23, -0x1, PT ;  /* 0xffffffff1700780c */ /* 0x000fe20003f05270 */
        /* <DEDUP_REMOVED lines=13> */
.L_x_8:
[----:B------:R-:W-:Y:S05]  /*06f0*/  BSYNC.RECONVERGENT B6 ;  /* 0x0000000000067941 */ /* 0x000fea0003800200 */
.L_x_7:
[----:B------:R-:W0:Y:S01]  /*0700*/  LDC.64 R4, c[0x4][0x8] ;  /* 0x01000200ff047b82 */ /* 0x000e220000000a00 */
[----:B------:R-:W-:-:S05]  /*0710*/  IMAD.MOV.U32 R3, RZ, RZ, 0x1 ;  /* 0x00000001ff037424 */ /* 0x000fca00078e00ff */
[----:B0-----:R-:W2:Y:S01]  /*0720*/  ATOMG.E.ADD.STRONG.GPU PT, R28, desc[UR36][R4.64], R3 ;  /* 0x80000003041c79a8 */ /* 0x001ea200081ef124 */
[----:B------:R-:W-:Y:S01]  /*0730*/  ISETP.NE.AND P2, PT, R24, 0x2, PT ;  /* 0x000000021800780c */ /* 0x000fe20003f45270 */
        /* <DEDUP_REMOVED lines=22> */
.L_x_10:
[----:B------:R-:W-:Y:S05]  /*08a0*/  BSYNC.RECONVERGENT B6 ;  /* 0x0000000000067941 */ /* 0x000fea0003800200 */
.L_x_9:
[----:B------:R-:W-:Y:S01]  /*08b0*/  VIADD R17, R17, 0x4 ;  /* 0x0000000411117836 */ /* 0x000fe20000000000 */
[----:B------:R-:W-:Y:S01]  /*08c0*/  ISETP.NE.AND P0, PT, R26, R29, PT ;  /* 0x0000001d1a00720c */ /* 0x000fe20003f05270 */
[----:B------:R-:W-:Y:S02]  /*08d0*/  VIADD R24, R24, 0xfffffffc ;  /* 0xfffffffc18187836 */ /* 0x000fe40000000000 */
[----:B------:R-:W-:Y:S01]  /*08e0*/  VIADD R23, R23, 0x4 ;  /* 0x0000000417177836 */ /* 0x000fe20000000000 */
[----:B------:R-:W-:Y:S01]  /*08f0*/  ISETP.NE.AND P1, PT, R17, RZ, PT ;  /* 0x000000ff1100720c */ /* 0x000fe20003f25270 */
[----:B------:R-:W-:Y:S01]  /*0900*/  VIADD R22, R22, 0x4 ;  /* 0x0000000416167836 */ /* 0x000fe20000000000 */
[----:B------:R-:W-:-:S11]  /*0910*/  SEL R18, R28, R18, P0 ;  /* 0x000000121c127207 */ /* 0x000fd60000000000 */
[----:B------:R-:W-:Y:S05]  /*0920*/  @P1 BRA `(.L_x_11) ;  /* 0xfffffff800301947 */ /* 0x000fea000383ffff */
[----:B------:R-:W-:Y:S05]  /*0930*/  BSYNC B7 ;  /* 0x0000000000077941 */ /* 0x000fea0003800000 */
.L_x_2:
[----:B------:R-:W0:Y:S02]  /*0940*/  LDC R23, c[0x0][0x380] ;  /* 0x0000e000ff177b82 */ /* 0x000e240000000800 */
[----:B0-----:R-:W-:-:S04]  /*0950*/  LOP3.LUT R0, R23, 0x3, RZ, 0xc0, !PT ;  /* 0x0000000317007812 */ /* 0x001fc800078ec0ff */
[----:B------:R-:W-:-:S13]  /*0960*/  ISETP.NE.AND P0, PT, R0, RZ, PT ;  /* 0x000000ff0000720c */ /* 0x000fda0003f05270 */
[----:B------:R-:W-:Y:S05]  /*0970*/  @!P0 EXIT ;  /* 0x000000000000894d */ /* 0x000fea0003800000 */
[----:B------:R-:W-:Y:S01]  /*0980*/  ISETP.NE.AND P0, PT, R0, 0x1, PT ;  /* 0x000000010000780c */ /* 0x000fe20003f05270 */
[----:B------:R-:W-:-:S12]  /*0990*/  VIADD R23, R23, 0xffffffff ;  /* 0xffffffff17177836 */ /* 0x000fd80000000000 */
[----:B------:R-:W-:Y:S05]  /*09a0*/  @!P0 BRA `(.L_x_12) ;  /* 0x0000000000e08947 */ /* 0x000fea0003800000 */
[----:B------:R-:W0:Y:S01]  /*09b0*/  LDC.64 R4, c[0x4][0x8] ;  /* 0x01000200ff047b82 */ /* 0x000e220000000a00 */
[----:B------:R-:W-:-:S05]  /*09c0*/  IMAD.MOV.U32 R3, RZ, RZ, 0x1 ;  /* 0x00000001ff037424 */ /* 0x000fca00078e00ff */
[----:B0-----:R-:W2:Y:S01]  /*09d0*/  ATOMG.E.ADD.STRONG.GPU PT, R22, desc[UR36][R4.64], R3 ;  /* 0x80000003041679a8 */ /* 0x001ea200081ef124 */
[----:B------:R-:W-:Y:S01]  /*09e0*/  ISETP.NE.AND P1, PT, R25, R23, PT ;  /* 0x000000171900720c */ /* 0x000fe20003f25270 */
[----:B------:R-:W-:Y:S01]  /*09f0*/  BSSY.RECONVERGENT B6, `(.L_x_13) ;  /* 0x0000014000067945 */ /* 0x000fe20003800200 */
[----:B--2---:R-:W-:-:S05]  /*0a00*/  VIADD R17, R22, 0xffffffff ;  /* 0xffffffff16117836 */ /* 0x004fca0000000000 */
[----:B------:R-:W-:-:S04]  /*0a10*/  ISETP.NE.AND P0, PT, R28, R17, PT ;  /* 0x000000111c00720c */ /* 0x000fc80003f05270 */
[----:B------:R-:W-:-:S13]  /*0a20*/  ISETP.EQ.OR P0, PT, R25, RZ, !P0 ;  /* 0x000000ff1900720c */ /* 0x000fda0004702670 */
[----:B------:R-:W-:Y:S05]  /*0a30*/  @P0 BRA P1, `(.L_x_14) ;  /* 0x00000000003c0947 */ /* 0x000fea0000800000 */
[----:B------:R-:W0:Y:S01]  /*0a40*/  LDC.64 R10, c[0x4][0x18] ;  /* 0x01000600ff0a7b82 */ /* 0x000e220000000a00 */
[----:B------:R-:W-:Y:S01]  /*0a50*/  ISETP.NE.AND P0, PT, R25, R23, PT ;  /* 0x000000171900720c */ /* 0x000fe20003f05270 */
[----:B------:R-:W1:Y:S01]  /*0a60*/  LDCU.64 UR4, c[0x4][0x10] ;  /* 0x01000200ff0477ac */ /* 0x000e620008000a00 */
[----:B------:R-:W-:Y:S01]  /*0a70*/  IADD3 R19, PT, PT, R28, 0x1, RZ ;  /* 0x000000011c137810 */ /* 0x000fe20007ffe0ff */
[----:B------:R-:W-:Y:S01]  /*0a80*/  IMAD.MOV.U32 R6, RZ, RZ, R16 ;  /* 0x000000ffff067224 */ /* 0x000fe200078e0010 */
[----:B------:R-:W-:Y:S01]  /*0a90*/  MOV R8, 0x0 ;  /* 0x0000000000087802 */ /* 0x000fe20000000f00 */
[----:B------:R-:W-:-:S05]  /*0aa0*/  IMAD.MOV.U32 R7, RZ, RZ, R2 ;  /* 0x000000ffff077224 */ /* 0x000fca00078e0002 */
[----:B------:R-:W2:Y:S03]  /*0ab0*/  LDC.64 R8, c[0x4][R8] ;  /* 0x0100000008087b82 */ /* 0x000ea60000000a00 */
[----:B------:R-:W-:-:S05]  /*0ac0*/  @P0 IMAD.MOV R19, RZ, RZ, R28 ;  /* 0x000000ffff130224 */ /* 0x000fca00078e021c */
[----:B------:R3:W-:Y:S01]  /*0ad0*/  STL.64 [R1+0x8], R18 ;  /* 0x0000081201007387 */ /* 0x0007e20000100a00 */
[----:B-1----:R-:W-:Y:S02]  /*0ae0*/  IMAD.U32 R4, RZ, RZ, UR4 ;  /* 0x00000004ff047e24 */ /* 0x002fe4000f8e00ff */
[----:B------:R-:W-:Y:S01]  /*0af0*/  IMAD.U32 R5, RZ, RZ, UR5 ;  /* 0x00000005ff057e24 */ /* 0x000fe2000f8e00ff */
[----:B0-----:R3:W-:Y:S06]  /*0b00*/  STL.64 [R1], R10 ;  /* 0x0000000a01007387 */ /* 0x0017ec0000100a00 */
[----:B------:R-:W-:-:S07]  /*0b10*/  LEPC R20, `(.L_x_14) ;  /* 0x000000001014794e */ /* 0x000fce0000000000 */
[----:B--23--:R-:W-:Y:S05]  /*0b20*/  CALL.ABS.NOINC R8 ;  /* 0x0000000008007343 */ /* 0x00cfea0003c00000 */
.L_x_14:
[----:B------:R-:W-:Y:S05]  /*0b30*/  BSYNC.RECONVERGENT B6 ;  /* 0x0000000000067941 */ /* 0x000fea0003800200 */
.L_x_13:
[----:B------:R-:W0:Y:S01]  /*0b40*/  LDC.64 R4, c[0x4][0x8] ;  /* 0x01000200ff047b82 */ /* 0x000e220000000a00 */
[----:B------:R-:W-:Y:S01]  /*0b50*/  IMAD.MOV.U32 R3, RZ, RZ, 0x1 ;  /* 0x00000001ff037424 */ /* 0x000fe200078e00ff */
[----:B------:R-:W-:-:S06]  /*0b60*/  ISETP.NE.AND P0, PT, R28, R17, PT ;  /* 0x000000111c00720c */ /* 0x000fcc0003f05270 */
[----:B------:R-:W1:Y:S01]  /*0b70*/  LDC R0, c[0x0][0x380] ;  /* 0x0000e000ff007b82 */ /* 0x000e620000000800 */
[----:B0-----:R-:W2:Y:S01]  /*0b80*/  ATOMG.E.ADD.STRONG.GPU PT, R28, desc[UR36][R4.64], R3 ;  /* 0x80000003041c79a8 */ /* 0x001ea200081ef124 */
[----:B------:R-:W-:Y:S01]  /*0b90*/  BSSY.RECONVERGENT B6, `(.L_x_15) ;  /* 0x0000016000067945 */ /* 0x000fe20003800200 */
[----:B------:R-:W-:Y:S01]  /*0ba0*/  SEL R18, R22, R18, P0 ;  /* 0x0000001216127207 */ /* 0x000fe20000000000 */
[----:B-1----:R-:W-:-:S05]  /*0bb0*/  VIADD R0, R0, 0xfffffffe ;  /* 0xfffffffe00007836 */ /* 0x002fca0000000000 */
[----:B------:R-:W-:Y:S01]  /*0bc0*/  ISETP.NE.AND P2, PT, R25, R0, PT ;  /* 0x000000001900720c */ /* 0x000fe20003f45270 */
[----:B--2---:R-:W-:-:S05]  /*0bd0*/  VIADD R17, R28, 0xffffffff ;  /* 0xffffffff1c117836 */ /* 0x004fca0000000000 */
[----:B------:R-:W-:-:S13]  /*0be0*/  ISETP.NE.AND P1, PT, R22, R17, PT ;  /* 0x000000111600720c */ /* 0x000fda0003f25270 */
[----:B------:R-:W-:Y:S05]  /*0bf0*/  @!P1 BRA P2, `(.L_x_16) ;  /* 0x00000000003c9947 */ /* 0x000fea0001000000 */
        /* <DEDUP_REMOVED lines=15> */
.L_x_16:
[----:B------:R-:W-:Y:S05]  /*0cf0*/  BSYNC.RECONVERGENT B6 ;  /* 0x0000000000067941 */ /* 0x000fea0003800200 */
.L_x_15:
[----:B------:R-:W-:Y:S01]  /*0d00*/  ISETP.NE.AND P0, PT, R22, R17, PT ;  /* 0x000000111600720c */ /* 0x000fe20003f05270 */
[----:B------:R-:W-:-:S03]  /*0d10*/  VIADD R25, R25, 0x2 ;  /* 0x0000000219197836 */ /* 0x000fc60000000000 */
[----:B------:R-:W-:-:S09]  /*0d20*/  SEL R18, R28, R18, P0 ;  /* 0x000000121c127207 */ /* 0x000fd20000000000 */
.L_x_12:
[----:B------:R-:W0:Y:S02]  /*0d30*/  LDC R0, c[0x0][0x380] ;  /* 0x0000e000ff007b82 */ /* 0x000e240000000800 */
[----:B0-----:R-:W-:-:S04]  /*0d40*/  LOP3.LUT R0, R0, 0x1, RZ, 0xc0, !PT ;  /* 0x0000000100007812 */ /* 0x001fc800078ec0ff */
[----:B------:R-:W-:-:S13]  /*0d50*/  ISETP.NE.U32.AND P0, PT, R0, 0x1, PT ;  /* 0x000000010000780c */ /* 0x000fda0003f05070 */
[----:B------:R-:W-:Y:S05]  /*0d60*/  @P0 EXIT ;  /* 0x000000000000094d */ /* 0x000fea0003800000 */
[----:B------:R-:W0:Y:S01]  /*0d70*/  LDC.64 R4, c[0x4][0x8] ;  /* 0x01000200ff047b82 */ /* 0x000e220000000a00 */
[----:B------:R-:W-:-:S05]  /*0d80*/  IMAD.MOV.U32 R7, RZ, RZ, 0x1 ;  /* 0x00000001ff077424 */ /* 0x000fca00078e00ff */
[----:B0-----:R-:W2:Y:S01]  /*0d90*/  ATOMG.E.ADD.STRONG.GPU PT, R4, desc[UR36][R4.64], R7 ;  /* 0x80000007040479a8 */ /* 0x001ea200081ef124 */
[----:B------:R-:W-:Y:S01]  /*0da0*/  ISETP.NE.AND P1, PT, R25, R23, PT ;  /* 0x000000171900720c */ /* 0x000fe20003f25270 */
[----:B--2---:R-:W-:-:S05]  /*0db0*/  VIADD R3, R4, 0xffffffff ;  /* 0xffffffff04037836 */ /* 0x004fca0000000000 */
[----:B------:R-:W-:-:S04]  /*0dc0*/  ISETP.NE.AND P0, PT, R28, R3, PT ;  /* 0x000000031c00720c */ /* 0x000fc80003f05270 */
[----:B------:R-:W-:-:S13]  /*0dd0*/  ISETP.EQ.OR P0, PT, R25, RZ, !P0 ;  /* 0x000000ff1900720c */ /* 0x000fda0004702670 */
[----:B------:R-:W-:Y:S05]  /*0de0*/  @P0 EXIT P1 ;  /* 0x000000000000094d */ /* 0x000fea0000800000 */
[----:B------:R-:W0:Y:S01]  /*0df0*/  LDC.64 R8, c[0x4][0x18] ;  /* 0x01000600ff087b82 */ /* 0x000e220000000a00 */
[----:B------:R-:W-:Y:S01]  /*0e00*/  ISETP.NE.AND P0, PT, R25, R23, PT ;  /* 0x000000171900720c */ /* 0x000fe20003f05270 */
[----:B------:R-:W1:Y:S01]  /*0e10*/  LDCU.64 UR4, c[0x4][0x10] ;  /* 0x01000200ff0477ac */ /* 0x000e620008000a00 */
[----:B------:R-:W-:Y:S01]  /*0e20*/  IADD3 R19, PT, PT, R28, 0x1, RZ ;  /* 0x000000011c137810 */ /* 0x000fe20007ffe0ff */
[----:B------:R-:W-:Y:S01]  /*0e30*/  IMAD.MOV.U32 R6, RZ, RZ, R16 ;  /* 0x000000ffff067224 */ /* 0x000fe200078e0010 */
[----:B------:R-:W-:Y:S01]  /*0e40*/  MOV R0, 0x0 ;  /* 0x0000000000007802 */ /* 0x000fe20000000f00 */
[----:B------:R-:W-:-:S03]  /*0e50*/  IMAD.MOV.U32 R7, RZ, RZ, R2 ;  /* 0x000000ffff077224 */ /* 0x000fc600078e0002 */
[----:B------:R2:W3:Y:S05]  /*0e60*/  LDC.64 R10, c[0x4][R0] ;  /* 0x01000000000a7b82 */ /* 0x0004ea0000000a00 */
[----:B------:R-:W-:-:S05]  /*0e70*/  @P0 IMAD.MOV R19, RZ, RZ, R28 ;  /* 0x000000ffff130224 */ /* 0x000fca00078e021c */
[----:B------:R2:W-:Y:S01]  /*0e80*/  STL.64 [R1+0x8], R18 ;  /* 0x0000081201007387 */ /* 0x0005e20000100a00 */
[----:B-1----:R-:W-:Y:S02]  /*0e90*/  IMAD.U32 R4, RZ, RZ, UR4 ;  /* 0x00000004ff047e24 */ /* 0x002fe4000f8e00ff */
[----:B------:R-:W-:Y:S01]  /*0ea0*/  IMAD.U32 R5, RZ, RZ, UR5 ;  /* 0x00000005ff057e24 */ /* 0x000fe2000f8e00ff */
[----:B0-----:R2:W-:Y:S06]  /*0eb0*/  STL.64 [R1], R8 ;  /* 0x0000000801007387 */ /* 0x0015ec0000100a00 */
[----:B------:R-:W-:-:S07]  /*0ec0*/  LEPC R20, `(.L_x_17) ;  /* 0x000000001014794e */ /* 0x000fce0000000000 */
[----:B--23--:R-:W-:Y:S05]  /*0ed0*/  CALL.ABS.NOINC R10 ;  /* 0x000000000a007343 */ /* 0x00cfea0003c00000 */
.L_x_17:
[----:B------:R-:W-:Y:S05]  /*0ee0*/  EXIT ;  /* 0x000000000000794d */ /* 0x000fea0003800000 */
.L_x_1:
        /* <DEDUP_REMOVED lines=9> */
[----:B------:R-:W-:Y:S01]  /*0f80*/  HFMA2 R22, -RZ, RZ, 0, 1.1920928955078125e-07 ;  /* 0x00000002ff167431 */ /* 0x000fe200000001ff */
[----:B------:R-:W-:Y:S01]  /*0f90*/  UIADD3 UR6, UPT, UPT, UR4, -0x2, URZ ;  /* 0xfffffffe04067890 */ /* 0x000fe2000fffe0ff */
[----:B------:R-:W-:Y:S01]  /*0fa0*/  BSSY B7, `(.L_x_18) ;  /* 0x000007c000077945 */ /* 0x000fe20003800000 */
[----:B------:R-:W-:Y:S01]  /*0fb0*/  UIADD3 UR4, UPT, UPT, -UR4, 0x2, URZ ;  /* 0x0000000204047890 */ /* 0x000fe2000fffe1ff */
[----:B------:R-:W-:Y:S01]  /*0fc0*/  IMAD.MOV.U32 R28, RZ, RZ, -0x2 ;  /* 0xfffffffeff1c7424 */ /* 0x000fe200078e00ff */
[----:B------:R-:W-:Y:S02]  /*0fd0*/  UIADD3 UR7, UPT, UPT, -UR5, URZ, URZ ;  /* 0x000000ff05077290 */ /* 0x000fe4000fffe1ff */
[----:B------:R-:W-:Y:S02]  /*0fe0*/  IMAD.U32 R25, RZ, RZ, UR5 ;  /* 0x00000005ff197e24 */ /* 0x000fe4000f8e00ff */
[----:B------:R-:W-:-:S02]  /*0ff0*/  IMAD.U32 R24, RZ, RZ, UR6 ;  /* 0x00000006ff187e24 */ /* 0x000fc4000f8e00ff */
[----:B------:R-:W-:Y:S02]  /*1000*/  IMAD.U32 R23, RZ, RZ, UR4 ;  /* 0x00000004ff177e24 */ /* 0x000fe4000f8e00ff */
[----:B------:R-:W-:-:S07]  /*1010*/  IMAD.U32 R17, RZ, RZ, UR7 ;  /* 0x00000007ff117e24 */ /* 0x000fce000f8e00ff */
.L_x_27:
        /* <DEDUP_REMOVED lines=15> */
[----:B------:R-:W-:Y:S02]  /*1110*/  IMAD.MOV.U32 R6, RZ, RZ, R16 ;  /* 0x000000ffff067224 */ /* 0x000fe400078e0010 */
[----:B------:R-:W-:Y:S02]  /*1120*/  IMAD.MOV.U32 R7, RZ, RZ, R2 ;  /* 0x000000ffff077224 */ /* 0x000fe400078e0002 */
[----:B------:R-:W2:Y:S05]  /*1130*/  LDC.64 R8, c[0x4][R8] ;  /* 0x0100000008087b82 */ /* 0x000eaa0000000a00 */
[----:B------:R-:W-:-:S05]  /*1140*/  @P0 IMAD.MOV R19, RZ, RZ, R28 ;  /* 0x000000ffff130224 */ /* 0x000fca00078e021c */
[----:B------:R3:W-:Y:S01]  /*1150*/  STL.64 [R1+0x8], R18 ;  /* 0x0000081201007387 */ /* 0x0007e20000100a00 */
[----:B-1----:R-:W-:Y:S01]  /*1160*/  MOV R4, UR4 ;  /* 0x0000000400047c02 */ /* 0x002fe20008000f00 */
[----:B------:R-:W-:Y:S02]  /*1170*/  IMAD.U32 R5, RZ, RZ, UR5 ;  /* 0x00000005ff057e24 */ /* 0x000fe4000f8e00ff */
[----:B0-----:R3:W-:Y:S05]  /*1180*/  STL.64 [R1], R10 ;  /* 0x0000000a01007387 */ /* 0x0017ea0000100a00 */
[----:B------:R-:W-:-:S07]  /*1190*/  LEPC R20, `(.L_x_20) ;  /* 0x000000001014794e */ /* 0x000fce0000000000 */
[----:B--23--:R-:W-:Y:S05]  /*11a0*/  CALL.ABS.NOINC R8 ;  /* 0x0000000008007343 */ /* 0x00cfea0003c00000 */
.L_x_20:
[----:B------:R-:W-:Y:S05]  /*11b0*/  BSYNC.RECONVERGENT B6 ;  /* 0x0000000000067941 */ /* 0x000fea0003800200 */
.L_x_19:
        /* <DEDUP_REMOVED lines=14> */
[C---:B------:R-:W-:Y:S01]  /*12a0*/  VIADD R19, R29.reuse, 0x1 ;  /* 0x000000011d137836 */ /* 0x040fe20000000000 */
[----:B------:R-:W-:Y:S01]  /*12b0*/  MOV R8, 0x0 ;  /* 0x0000000000087802 */ /* 0x000fe20000000f00 */
[----:B------:R-:W1:Y:S01]  /*12c0*/  LDCU.64 UR4, c[0x4][0x10] ;  /* 0x01000200ff0477ac */ /* 0x000e620008000a00 */
[----:B------:R-:W-:Y:S02]  /*12d0*/  IMAD.MOV.U32 R6, RZ, RZ, R16 ;  /* 0x000000ffff067224 */ /* 0x000fe400078e0010 */
[----:B------:R-:W-:Y:S02]  /*12e0*/  IMAD.MOV.U32 R7, RZ, RZ, R2 ;  /* 0x000000ffff077224 */ /* 0x000fe400078e0002 */
[----:B------:R-:W2:Y:S05]  /*12f0*/  LDC.64 R8, c[0x4][R8] ;  /* 0x0100000008087b82 */ /* 0x000eaa0000000a00 */
[----:B------:R-:W-:-:S05]  /*1300*/  @P0 IADD3 R19, PT, PT, R29, RZ, RZ ;  /* 0x000000ff1d130210 */ /* 0x000fca0007ffe0ff */
[----:B------:R3:W-:Y:S01]  /*1310*/  STL.64 [R1+0x8], R18 ;  /* 0x0000081201007387 */ /* 0x0007e20000100a00 */
[----:B-1----:R-:W-:-:S03]  /*1320*/  IMAD.U32 R4, RZ, RZ, UR4 ;  /* 0x00000004ff047e24 */ /* 0x002fc6000f8e00ff */
[----:B0-----:R3:W-:Y:S01]  /*1330*/  STL.64 [R1], R10 ;  /* 0x0000000a01007387 */ /* 0x0017e20000100a00 */
[----:B------:R-:W-:-:S07]  /*1340*/  IMAD.U32 R5, RZ, RZ, UR5 ;  /* 0x00000005ff057e24 */ /* 0x000fce000f8e00ff */
[----:B------:R-:W-:-:S07]  /*1350*/  LEPC R20, `(.L_x_22) ;  /* 0x000000001014794e */ /* 0x000fce0000000000 */
[----:B--23--:R-:W-:Y:S05]  /*1360*/  CALL.ABS.NOINC R8 ;  /* 0x0000000008007343 */ /* 0x00cfea0003c00000 */
.L_x_22:
[----:B------:R-:W-:Y:S05]  /*1370*/  BSYNC.RECONVERGENT B6 ;  /* 0x0000000000067941 */ /* 0x000fea0003800200 */
.L_x_21:
        /* <DEDUP_REMOVED lines=26> */
.L_x_24:
[----:B------:R-:W-:Y:S05]  /*1520*/  BSYNC.RECONVERGENT B6 ;  /* 0x0000000000067941 */ /* 0x000fea0003800200 */
.L_x_23:
        /* <DEDUP_REMOVED lines=26> */
.L_x_26:
[----:B------:R-:W-:Y:S05]  /*16d0*/  BSYNC.RECONVERGENT B6 ;  /* 0x0000000000067941 */ /* 0x000fea0003800200 */
.L_x_25:
        /* <DEDUP_REMOVED lines=9> */
.L_x_18:
[----:B------:R-:W0:Y:S02]  /*1770*/  LDC R23, c[0x0][0x380] ;  /* 0x0000e000ff177b82 */ /* 0x000e240000000800 */
[----:B0-----:R-:W-:-:S04]  /*1780*/  LOP3.LUT R0, R23, 0x3, RZ, 0xc0, !PT ;  /* 0x0000000317007812 */ /* 0x001fc800078ec0ff */
[----:B------:R-:W-:-:S13]  /*1790*/  ISETP.NE.AND P0, PT, R0, RZ, PT ;  /* 0x000000ff0000720c */ /* 0x000fda0003f05270 */
[----:B------:R-:W-:Y:S05]  /*17a0*/  @!P0 EXIT ;  /* 0x000000000000894d */ /* 0x000fea0003800000 */
[----:B------:R-:W-:Y:S02]  /*17b0*/  ISETP.NE.AND P0, PT, R0, 0x1, PT ;  /* 0x000000010000780c */ /* 0x000fe40003f05270 */
[----:B------:R-:W-:-:S11]  /*17c0*/  IADD3 R23, PT, PT, R23, -0x1, RZ ;  /* 0xffffffff17177810 */ /* 0x000fd60007ffe0ff */
        /* <DEDUP_REMOVED lines=25> */
.L_x_30:
[----:B------:R-:W-:Y:S05]  /*1960*/  BSYNC.RECONVERGENT B6 ;  /* 0x0000000000067941 */ /* 0x000fea0003800200 */
.L_x_29:
        /* <DEDUP_REMOVED lines=27> */
.L_x_32:
[----:B------:R-:W-:Y:S05]  /*1b20*/  BSYNC.RECONVERGENT B6 ;  /* 0x0000000000067941 */ /* 0x000fea0003800200 */
.L_x_31:
[----:B------:R-:W-:Y:S01]  /*1b30*/  ISETP.NE.AND P0, PT, R22, R17, PT ;  /* 0x000000111600720c */ /* 0x000fe20003f05270 */
[----:B------:R-:W-:-:S03]  /*1b40*/  VIADD R25, R25, 0x2 ;  /* 0x0000000219197836 */ /* 0x000fc60000000000 */
[----:B------:R-:W-:-:S09]  /*1b50*/  SEL R18, R28, R18, P0 ;  /* 0x000000121c127207 */ /* 0x000fd20000000000 */
.L_x_28:
        /* <DEDUP_REMOVED lines=14> */
[----:B------:R-:W-:Y:S01]  /*1c40*/  VIADD R19, R28, 0x1 ;  /* 0x000000011c137836 */ /* 0x000fe20000000000 */
[----:B------:R-:W-:Y:S01]  /*1c50*/  MOV R0, 0x0 ;  /* 0x0000000000007802 */ /* 0x000fe20000000f00 */
[----:B------:R-:W1:Y:S01]  /*1c60*/  LDCU.64 UR4, c[0x4][0x10] ;  /* 0x01000200ff0477ac */ /* 0x000e620008000a00 */
[----:B------:R-:W-:Y:S02]  /*1c70*/  IMAD.MOV.U32 R6, RZ, RZ, R16 ;  /* 0x000000ffff067224 */ /* 0x000fe400078e0010 */
[----:B------:R-:W-:Y:S01]  /*1c80*/  IMAD.MOV.U32 R7, RZ, RZ, R2 ;  /* 0x000000ffff077224 */ /* 0x000fe200078e0002 */
[----:B------:R2:W3:Y:S06]  /*1c90*/  LDC.64 R10, c[0x4][R0] ;  /* 0x01000000000a7b82 */ /* 0x0004ec0000000a00 */
[----:B------:R-:W-:-:S05]  /*1ca0*/  @P0 IMAD.MOV R19, RZ, RZ, R28 ;  /* 0x000000ffff130224 */ /* 0x000fca00078e021c */
[----:B------:R2:W-:Y:S01]  /*1cb0*/  STL.64 [R1+0x8], R18 ;  /* 0x0000081201007387 */ /* 0x0005e20000100a00 */
[----:B-1----:R-:W-:Y:S01]  /*1cc0*/  IMAD.U32 R4, RZ, RZ, UR4 ;  /* 0x00000004ff047e24 */ /* 0x002fe2000f8e00ff */
[----:B------:R-:W-:Y:S02]  /*1cd0*/  MOV R5, UR5 ;  /* 0x0000000500057c02 */ /* 0x000fe40008000f00 */
[----:B0-----:R2:W-:Y:S05]  /*1ce0*/  STL.64 [R1], R8 ;  /* 0x0000000801007387 */ /* 0x0015ea0000100a00 */
[----:B------:R-:W-:-:S07]  /*1cf0*/  LEPC R20, `(.L_x_33) ;  /* 0x000000001014794e */ /* 0x000fce0000000000 */
[----:B--23--:R-:W-:Y:S05]  /*1d00*/  CALL.ABS.NOINC R10 ;  /* 0x000000000a007343 */ /* 0x00cfea0003c00000 */
.L_x_33:
[----:B------:R-:W-:Y:S05]  /*1d10*/  EXIT ;  /* 0x000000000000794d */ /* 0x000fea0003800000 */
.L_x_0:
[----:B------:R-:W-:-:S13]  /*1d20*/  ISETP.NE.AND P0, PT, R0, 0x2, PT ;  /* 0x000000020000780c */ /* 0x000fda0003f05270 */
[----:B------:R-:W-:Y:S05]  /*1d30*/  @P0 BRA `(.L_x_34) ;  /* 0x0000000c008c0947 */ /* 0x000fea0003800000 */
[----:B------:R-:W0:Y:S02]  /*1d40*/  LDCU UR4, c[0x0][0x380] ;  /* 0x00007000ff0477ac */ /* 0x000e240008000800 */
[----:B0-----:R-:W-:-:S13]  /*1d50*/  ISETP.NE.AND P0, PT, RZ, UR4, PT ;  /* 0x00000004ff007c0c */ /* 0x001fda000bf05270 */
[----:B------:R-:W-:Y:S05]  /*1d60*/  @!P0 EXIT ;  /* 0x000000000000894d */ /* 0x000fea0003800000 */
[----:B------:R-:W-:Y:S01]  /*1d70*/  UISETP.GE.U32.AND UP0, UPT, UR4, 0x4, UPT ;  /* 0x000000040400788c */ /* 0x000fe2000bf06070 */
[----:B------:R-:W-:Y:S02]  /*1d80*/  IMAD.MOV.U32 R28, RZ, RZ, -0x2 ;  /* 0xfffffffeff1c7424 */ /* 0x000fe400078e00ff */
[----:B------:R-:W-:-:S06]  /*1d90*/  IMAD.MOV.U32 R25, RZ, RZ, RZ ;  /* 0x000000ffff197224 */ /* 0x000fcc00078e00ff */
        /* <DEDUP_REMOVED lines=8> */
[----:B------:R-:W-:Y:S01]  /*1e20*/  IMAD.U32 R25, RZ, RZ, UR6 ;  /* 0x00000006ff197e24 */ /* 0x000fe2000f8e00ff */
[----:B------:R-:W-:Y:S01]  /*1e30*/  MOV R24, UR5 ;  /* 0x0000000500187c02 */ /* 0x000fe20008000f00 */
[----:B------:R-:W-:-:S02]  /*1e40*/  IMAD.U32 R23, RZ, RZ, UR4 ;  /* 0x00000004ff177e24 */ /* 0x000fc4000f8e00ff */
[----:B------:R-:W-:-:S07]  /*1e50*/  IMAD.U32 R17, RZ, RZ, UR7 ;  /* 0x00000007ff117e24 */ /* 0x000fce000f8e00ff */
.L_x_44:
        /* <DEDUP_REMOVED lines=20> */
[----:B-1----:R-:W-:Y:S01]  /*1fa0*/  IMAD.U32 R4, RZ, RZ, UR4 ;  /* 0x00000004ff047e24 */ /* 0x002fe2000f8e00ff */
[----:B------:R-:W-:Y:S02]  /*1fb0*/  MOV R5, UR5 ;  /* 0x0000000500057c02 */ /* 0x000fe40008000f00 */
[----:B0-----:R3:W-:Y:S05]  /*1fc0*/  STL.64 [R1], R10 ;  /* 0x0000000a01007387 */ /* 0x0017ea0000100a00 */
[----:B------:R-:W-:-:S07]  /*1fd0*/  LEPC R20, `(.L_x_37) ;  /* 0x000000001014794e */ /* 0x000fce0000000000 */
[----:B--23--:R-:W-:Y:S05]  /*1fe0*/  CALL.ABS.NOINC R8 ;  /* 0x0000000008007343 */ /* 0x00cfea0003c00000 */
.L_x_37:
[----:B------:R-:W-:Y:S05]  /*1ff0*/  BSYNC.RECONVERGENT B6 ;  /* 0x0000000000067941 */ /* 0x000fea0003800200 */
.L_x_36:
        /* <DEDUP_REMOVED lines=27> */
.L_x_39:
[----:B------:R-:W-:Y:S05]  /*21b0*/  BSYNC.RECONVERGENT B6 ;  /* 0x0000000000067941 */ /* 0x000fea0003800200 */
.L_x_38:
        /* <DEDUP_REMOVED lines=26> */
.L_x_41:
[----:B------:R-:W-:Y:S05]  /*2360*/  BSYNC.RECONVERGENT B6 ;  /* 0x0000000000067941 */ /* 0x000fea0003800200 */
.L_x_40:
[----:B------:R-:W0:Y:S01]  /*2370*/  LDC.64 R4, c[0x4][0x8] ;  /* 0x01000200ff047b82 */ /* 0x000e220000000a00 */
[----:B------:R-:W-:-:S05]  /*2380*/  IMAD.MOV.U32 R3, RZ, RZ, 0x1 ;  /* 0x00000001ff037424 */ /* 0x000fca00078e00ff */
[----:B0-----:R-:W2:Y:S01]  /*2390*/  ATOMG.E.ADD.STRONG.GPU PT, R28, desc[UR36][R4.64], R3 ;  /* 0x80000003041c79a8 */ /* 0x001ea200081ef124 */
[----:B------:R-:W-:Y:S01]  /*23a0*/  ISETP.NE.AND P2, PT, R24, 0x2, PT ;  /* 0x000000021800780c */ /* 0x000fe20003f45270 */
[----:B------:R-:W-:Y:S01]  /*23b0*/  VIADD R0, R26, 0xffffffff ;  /* 0xffffffff1a007836 */ /* 0x000fe20000000000 */
[----:B------:R-:W-:Y:S04]  /*23c0*/  BSSY.RECONVERGENT B6, `(.L_x_42) ;  /* 0x0000015000067945 */ /* 0x000fe80003800200 */
[----:B------:R-:W-:-:S04]  /*23d0*/  ISETP.NE.AND P0, PT, R27, R0, PT ;  /* 0x000000001b00720c */ /* 0x000fc80003f05270 */
[----:B------:R-:W-:Y:S02]  /*23e0*/  SEL R18, R26, R18, P0 ;  /* 0x000000121a127207 */ /* 0x000fe40000000000 */
[----:B--2---:R-:W-:-:S04]  /*23f0*/  IADD3 R29, PT, PT, R28, -0x1, RZ ;  /* 0xffffffff1c1d7810 */ /* 0x004fc80007ffe0ff */
[----:B------:R-:W-:-:S13]  /*2400*/  ISETP.NE.AND P1, PT, R26, R29, PT ;  /* 0x0000001d1a00720c */ /* 0x000fda0003f25270 */
[----:B------:R-:W-:Y:S05]  /*2410*/  @!P1 BRA P2, `(.L_x_43) ;  /* 0x00000000003c9947 */ /* 0x000fea0001000000 */
        /* <DEDUP_REMOVED lines=15> */
.L_x_43:
[----:B------:R-:W-:Y:S05]  /*2510*/  BSYNC.RECONVERGENT B6 ;  /* 0x0000000000067941 */ /* 0x000fea0003800200 */
.L_x_42:
[----:B------:R-:W-:Y:S01]  /*2520*/  VIADD R17, R17, 0x4 ;  /* 0x0000000411117836 */ /* 0x000fe20000000000 */
[----:B------:R-:W-:Y:S01]  /*2530*/  ISETP.NE.AND P0, PT, R26, R29, PT ;  /* 0x0000001d1a00720c */ /* 0x000fe20003f05270 */
[----:B------:R-:W-:Y:S01]  /*2540*/  VIADD R23, R23, 0x4 ;  /* 0x0000000417177836 */ /* 0x000fe20000000000 */
[----:B------:R-:W-:Y:S01]  /*2550*/  IADD3 R24, PT, PT, R24, -0x4, RZ ;  /* 0xfffffffc18187810 */ /* 0x000fe20007ffe0ff */
[----:B------:R-:W-:Y:S01]  /*2560*/  VIADD R22, R22, 0x4 ;  /* 0x0000000416167836 */ /* 0x000fe20000000000 */
[----:B------:R-:W-:Y:S02]  /*2570*/  ISETP.NE.AND P1, PT, R17, RZ, PT ;  /* 0x000000ff1100720c */ /* 0x000fe40003f25270 */
[----:B------:R-:W-:-:S11]  /*2580*/  SEL R18, R28, R18, P0 ;  /* 0x000000121c127207 */ /* 0x000fd60000000000 */
[----:B------:R-:W-:Y:S05]  /*2590*/  @P1 BRA `(.L_x_44) ;  /* 0xfffffff800301947 */ /* 0x000fea000383ffff */
[----:B------:R-:W-:Y:S05]  /*25a0*/  BSYNC B7 ;  /* 0x0000000000077941 */ /* 0x000fea0003800000 */
.L_x_35:
[----:B------:R-:W0:Y:S02]  /*25b0*/  LDCU UR4, c[0x0][0x380] ;  /* 0x00007000ff0477ac */ /* 0x000e240008000800 */
[----:B0-----:R-:W-:-:S06]  /*25c0*/  ULOP3.LUT UR4, UR4, 0x3, URZ, 0xc0, !UPT ;  /* 0x0000000304047892 */ /* 0x001fcc000f8ec0ff */
[----:B------:R-:W-:-:S13]  /*25d0*/  ISETP.NE.AND P0, PT, RZ, UR4, PT ;  /* 0x00000004ff007c0c */ /* 0x000fda000bf05270 */
[----:B------:R-:W-:Y:S05]  /*25e0*/  @!P0 EXIT ;  /* 0x000000000000894d */ /* 0x000fea0003800000 */
[----:B------:R-:W0:Y:S01]  /*25f0*/  LDC R23, c[0x0][0x380] ;  /* 0x0000e000ff177b82 */ /* 0x000e220000000800 */
[----:B------:R-:W-:Y:S01]  /*2600*/  UISETP.NE.AND UP0, UPT, UR4, 0x1, UPT ;  /* 0x000000010400788c */ /* 0x000fe2000bf05270 */
[----:B0-----:R-:W-:-:S08]  /*2610*/  VIADD R23, R23, 0xffffffff ;  /* 0xffffffff17177836 */ /* 0x001fd00000000000 */
[----:B------:R-:W-:Y:S05]  /*2620*/  BRA.U !UP0, `(.L_x_45) ;  /* 0x0000000108e07547 */ /* 0x000fea000b800000 */
        /* <DEDUP_REMOVED lines=24> */
.L_x_47:
[----:B------:R-:W-:Y:S05]  /*27b0*/  BSYNC.RECONVERGENT B6 ;  /* 0x0000000000067941 */ /* 0x000fea0003800200 */
.L_x_46:
        /* <DEDUP_REMOVED lines=27> */
.L_x_49:
[----:B------:R-:W-:Y:S05]  /*2970*/  BSYNC.RECONVERGENT B6 ;  /* 0x0000000000067941 */ /* 0x000fea0003800200 */
.L_x_48:
[----:B------:R-:W-:Y:S01]  /*2980*/  ISETP.NE.AND P0, PT, R22, R17, PT ;  /* 0x000000111600720c */ /* 0x000fe20003f05270 */
[----:B------:R-:W-:-:S03]  /*2990*/  VIADD R25, R25, 0x2 ;  /* 0x0000000219197836 */ /* 0x000fc60000000000 */
[----:B------:R-:W-:-:S09]  /*29a0*/  SEL R18, R28, R18, P0 ;  /* 0x000000121c127207 */ /* 0x000fd20000000000 */
.L_x_45:
        /* <DEDUP_REMOVED lines=27> */
.L_x_50:
[----:B------:R-:W-:Y:S05]  /*2b60*/  EXIT ;  /* 0x000000000000794d */ /* 0x000fea0003800000 */
.L_x_34:
[----:B------:R-:W0:Y:S02]  /*2b70*/  LDC R24, c[0x0][0x380] ;  /* 0x0000e000ff187b82 */ /* 0x000e240000000800 */
[----:B0-----:R-:W-:-:S13]  /*2b80*/  ISETP.NE.AND P0, PT, R24, RZ, PT ;  /* 0x000000ff1800720c */ /* 0x001fda0003f05270 */
[----:B------:R-:W-:Y:S05]  /*2b90*/  @!P0 EXIT ;  /* 0x000000000000894d */ /* 0x000fea0003800000 */
[C---:B------:R-:W-:Y:S01]  /*2ba0*/  ISETP.GE.U32.AND P0, PT, R24.reuse, 0x4, PT ;  /* 0x000000041800780c */ /* 0x040fe20003f06070 */
[----:B------:R-:W-:Y:S01]  /*2bb0*/  IMAD.MOV.U32 R29, RZ, RZ, -0x2 ;  /* 0xfffffffeff1d7424 */ /* 0x000fe200078e00ff */
[----:B------:R-:W-:Y:S01]  /*2bc0*/  LOP3.LUT R22, R24, 0x3, RZ, 0xc0, !PT ;  /* 0x0000000318167812 */ /* 0x000fe200078ec0ff */
[----:B------:R-:W-:-:S10]  /*2bd0*/  IMAD.MOV.U32 R26, RZ, RZ, RZ ;  /* 0x000000ffff1a7224 */ /* 0x000fd400078e00ff */
[----:B------:R-:W-:Y:S05]  /*2be0*/  @!P0 BRA `(.L_x_51) ;  /* 0x0000000400f08947 */ /* 0x000fea0003800000 */
[C---:B------:R-:W-:Y:S01]  /*2bf0*/  LOP3.LUT R26, R24.reuse, 0xfffffffc, RZ, 0xc0, !PT ;  /* 0xfffffffc181a7812 */ /* 0x040fe200078ec0ff */
[----:B------:R-:W-:Y:S01]  /*2c00*/  BSSY B7, `(.L_x_51) ;  /* 0x000007a000077945 */ /* 0x000fe20003800000 */
[C---:B------:R-:W-:Y:S01]  /*2c10*/  IADD3 R25, PT, PT, R24.reuse, -0x2, RZ ;  /* 0xfffffffe18197810 */ /* 0x040fe20007ffe0ff */
[----:B------:R-:W-:Y:S01]  /*2c20*/  IMAD.MOV.U32 R29, RZ, RZ, -0x2 ;  /* 0xfffffffeff1d7424 */ /* 0x000fe200078e00ff */
[----:B------:R-:W-:Y:S01]  /*2c30*/  IADD3 R24, PT, PT, -R24, 0x2, RZ ;  /* 0x0000000218187810 */ /* 0x000fe20007ffe1ff */
[----:B------:R-:W-:Y:S02]  /*2c40*/  IMAD.MOV.U32 R17, RZ, RZ, 0x2 ;  /* 0x00000002ff117424 */ /* 0x000fe400078e00ff */
[----:B------:R-:W-:-:S07]  /*2c50*/  IMAD.MOV R23, RZ, RZ, -R26 ;  /* 0x000000ffff177224 */ /* 0x000fce00078e0a1a */
.L_x_60:
        /* <DEDUP_REMOVED lines=25> */
.L_x_53:
[----:B------:R-:W-:Y:S05]  /*2df0*/  BSYNC.RECONVERGENT B6 ;  /* 0x0000000000067941 */ /* 0x000fea0003800200 */
.L_x_52:
[----:B------:R-:W0:Y:S01]  /*2e00*/  LDC.64 R4, c[0x4][0x8] ;  /* 0x01000200ff047b82 */ /* 0x000e220000000a00 */
[----:B------:R-:W-:-:S05]  /*2e10*/  IMAD.MOV.U32 R7, RZ, RZ, 0x1 ;  /* 0x00000001ff077424 */ /* 0x000fca00078e00ff */
        /* <DEDUP_REMOVED lines=25> */
.L_x_55:
[----:B------:R-:W-:Y:S05]  /*2fb0*/  BSYNC.RECONVERGENT B6 ;  /* 0x0000000000067941 */ /* 0x000fea0003800200 */
.L_x_54:
[----:B------:R-:W0:Y:S01]  /*2fc0*/  LDC.64 R4, c[0x4][0x8] ;  /* 0x01000200ff047b82 */ /* 0x000e220000000a00 */
[----:B------:R-:W-:-:S06]  /*2fd0*/  IMAD.MOV.U32 R27, RZ, RZ, 0x1 ;  /* 0x00000001ff1b7424 */ /* 0x000fcc00078e00ff */
[----:B0-----:R-:W2:Y:S01]  /*2fe0*/  ATOMG.E.ADD.STRONG.GPU PT, R27, desc[UR36][R4.64], R27 ;  /* 0x8000001b041b79a8 */ /* 0x001ea200081ef124 */
[----:B------:R-:W-:Y:S01]  /*2ff0*/  ISETP.NE.AND P2, PT, R24, -0x1, PT ;  /* 0xffffffff1800780c */ /* 0x000fe20003f45270 */
        /* <DEDUP_REMOVED lines=8> */
[----:B------:R-:W-:Y:S01]  /*3080*/  ISETP.NE.AND P0, PT, R24, -0x1, PT ;  /* 0xffffffff1800780c */ /* 0x000fe20003f05270 */
        /* <DEDUP_REMOVED lines=13> */
.L_x_57:
[----:B------:R-:W-:Y:S05]  /*3160*/  BSYNC.RECONVERGENT B6 ;  /* 0x0000000000067941 */ /* 0x000fea0003800200 */
.L_x_56:
[----:B------:R-:W0:Y:S01]  /*3170*/  LDC.64 R4, c[0x4][0x8] ;  /* 0x01000200ff047b82 */ /* 0x000e220000000a00 */
[----:B------:R-:W-:-:S06]  /*3180*/  IMAD.MOV.U32 R29, RZ, RZ, 0x1 ;  /* 0x00000001ff1d7424 */ /* 0x000fcc00078e00ff */
[----:B0-----:R-:W2:Y:S01]  /*3190*/  ATOMG.E.ADD.STRONG.GPU PT, R29, desc[UR36][R4.64], R29 ;  /* 0x8000001d041d79a8 */ /* 0x001ea200081ef124 */
[----:B------:R-:W-:Y:S01]  /*31a0*/  ISETP.NE.AND P2, PT, R25, 0x2, PT ;  /* 0x000000021900780c */ /* 0x000fe20003f45270 */
[----:B------:R-:W-:Y:S01]  /*31b0*/  BSSY.RECONVERGENT B6, `(.L_x_58) ;  /* 0x0000016000067945 */ /* 0x000fe20003800200 */
[----:B------:R-:W-:-:S04]  /*31c0*/  IADD3 R3, PT, PT, R27, -0x1, RZ ;  /* 0xffffffff1b037810 */ /* 0x000fc80007ffe0ff */
        /* <DEDUP_REMOVED lines=20> */
.L_x_59:
[----:B------:R-:W-:Y:S05]  /*3310*/  BSYNC.RECONVERGENT B6 ;  /* 0x0000000000067941 */ /* 0x000fea0003800200 */
.L_x_58:
[----:B------:R-:W-:Y:S01]  /*3320*/  IADD3 R23, PT, PT, R23, 0x4, RZ ;  /* 0x0000000417177810 */ /* 0x000fe20007ffe0ff */
[----:B------:R-:W-:Y:S01]  /*3330*/  VIADD R25, R25, 0xfffffffc ;  /* 0xfffffffc19197836 */ /* 0x000fe20000000000 */
[----:B------:R-:W-:Y:S01]  /*3340*/  ISETP.NE.AND P0, PT, R27, R30, PT ;  /* 0x0000001e1b00720c */ /* 0x000fe20003f05270 */
[----:B------:R-:W-:Y:S01]  /*3350*/  VIADD R24, R24, 0x4 ;  /* 0x0000000418187836 */ /* 0x000fe20000000000 */
[----:B------:R-:W-:Y:S01]  /*3360*/  ISETP.NE.AND P1, PT, R23, RZ, PT ;  /* 0x000000ff1700720c */ /* 0x000fe20003f25270 */
[----:B------:R-:W-:Y:S01]  /*3370*/  VIADD R17, R17, 0x4 ;  /* 0x0000000411117836 */ /* 0x000fe20000000000 */
[----:B------:R-:W-:-:S11]  /*3380*/  SEL R18, R29, R18, P0 ;  /* 0x000000121d127207 */ /* 0x000fd60000000000 */
[----:B------:R-:W-:Y:S05]  /*3390*/  @P1 BRA `(.L_x_60) ;  /* 0xfffffff800301947 */ /* 0x000fea000383ffff */
[----:B------:R-:W-:Y:S05]  /*33a0*/  BSYNC B7 ;  /* 0x0000000000077941 */ /* 0x000fea0003800000 */
.L_x_51:
[----:B------:R-:W-:-:S13]  /*33b0*/  ISETP.NE.AND P0, PT, R22, RZ, PT ;  /* 0x000000ff1600720c */ /* 0x000fda0003f05270 */
[----:B------:R-:W-:Y:S05]  /*33c0*/  @!P0 EXIT ;  /* 0x000000000000894d */ /* 0x000fea0003800000 */
[----:B------:R-:W0:Y:S01]  /*33d0*/  LDC R23, c[0x0][0x380] ;  /* 0x0000e000ff177b82 */ /* 0x000e220000000800 */
[----:B------:R-:W-:Y:S01]  /*33e0*/  ISETP.NE.AND P0, PT, R22, 0x1, PT ;  /* 0x000000011600780c */ /* 0x000fe20003f05270 */
[----:B0-----:R-:W-:-:S12]  /*33f0*/  VIADD R23, R23, 0xffffffff ;  /* 0xffffffff17177836 */ /* 0x001fd80000000000 */
        /* <DEDUP_REMOVED lines=25> */
.L_x_63:
[----:B------:R-:W-:Y:S05]  /*3590*/  BSYNC.RECONVERGENT B6 ;  /* 0x0000000000067941 */ /* 0x000fea0003800200 */
.L_x_62:
        /* <DEDUP_REMOVED lines=27> */
.L_x_65:
[----:B------:R-:W-:Y:S05]  /*3750*/  BSYNC.RECONVERGENT B6 ;  /* 0x0000000000067941 */ /* 0x000fea0003800200 */
.L_x_64:
[----:B------:R-:W-:Y:S01]  /*3760*/  ISETP.NE.AND P0, PT, R22, R17, PT ;  /* 0x000000111600720c */ /* 0x000fe20003f05270 */
[----:B------:R-:W-:-:S03]  /*3770*/  VIADD R26, R26, 0x2 ;  /* 0x000000021a1a7836 */ /* 0x000fc60000000000 */
[----:B------:R-:W-:-:S09]  /*3780*/  SEL R18, R29, R18, P0 ;  /* 0x000000121d127207 */ /* 0x000fd20000000000 */
.L_x_61:
[----:B------:R-:W0:Y:S02]  /*3790*/  LDC R0, c[0x0][0x380] ;  /* 0x0000e000ff007b82 */ /* 0x000e240000000800 */
[----:B0-----:R-:W-:-:S04]  /*37a0*/  LOP3.LUT R0, R0, 0x1, RZ, 0xc0, !PT ;  /* 0x0000000100007812 */ /* 0x001fc800078ec0ff */
[----:B------:R-:W-:-:S13]  /*37b0*/  ISETP.NE.U32.AND P0, PT, R0, 0x1, PT ;  /* 0x000000010000780c */ /* 0x000fda0003f05070 */
[----:B------:R-:W-:Y:S05]  /*37c0*/  @P0 EXIT ;  /* 0x000000000000094d */ /* 0x000fea0003800000 */
[----:B------:R-:W0:Y:S01]  /*37d0*/  LDC.64 R4, c[0x4][0x8] ;  /* 0x01000200ff047b82 */ /* 0x000e220000000a00 */
[----:B------:R-:W-:-:S05]  /*37e0*/  IMAD.MOV.U32 R3, RZ, RZ, 0x1 ;  /* 0x00000001ff037424 */ /* 0x000fca00078e00ff */
[----:B0-----:R-:W2:Y:S01]  /*37f0*/  ATOMG.E.ADD.STRONG.GPU PT, R4, desc[UR36][R4.64], R3 ;  /* 0x80000003040479a8 */ /* 0x001ea200081ef124 */
[----:B------:R-:W-:Y:S02]  /*3800*/  ISETP.NE.AND P1, PT, R26, R23, PT ;  /* 0x000000171a00720c */ /* 0x000fe40003f25270 */
[----:B--2---:R-:W-:-:S04]  /*3810*/  IADD3 R0, PT, PT, R4, -0x1, RZ ;  /* 0xffffffff04007810 */ /* 0x004fc80007ffe0ff */
        /* <DEDUP_REMOVED lines=13> */
[----:B-1----:R-:W-:-:S03]  /*38f0*/  IMAD.U32 R4, RZ, RZ, UR4 ;  /* 0x00000004ff047e24 */ /* 0x002fc6000f8e00ff */
[----:B0-----:R2:W-:Y:S01]  /*3900*/  STL.64 [R1], R8 ;  /* 0x0000000801007387 */ /* 0x0015e20000100a00 */
[----:B------:R-:W-:-:S07]  /*3910*/  IMAD.U32 R5, RZ, RZ, UR5 ;  /* 0x00000005ff057e24 */ /* 0x000fce000f8e00ff */
[----:B------:R-:W-:-:S07]  /*3920*/  LEPC R20, `(.L_x_66) ;  /* 0x000000001014794e */ /* 0x000fce0000000000 */
[----:B--23--:R-:W-:Y:S05]  /*3930*/  CALL.ABS.NOINC R10 ;  /* 0x000000000a007343 */ /* 0x00cfea0003c00000 */
.L_x_66:
[----:B------:R-:W-:Y:S05]  /*3940*/  EXIT ;  /* 0x000000000000794d */ /* 0x000fea0003800000 */
.L_x_67:
[----:B------:R-:W-:-:S00]  /*3950*/  BRA `(.L_x_67) ;  /* 0xfffffffc00fc7947 */ /* 0x000fc0000383ffff */
[----:B------:R-:W-:-:S00]  /*3960*/  NOP ;  /* 0x0000000000007918 */ /* 0x000fc00000000000 */
        /* <DEDUP_REMOVED lines=9> */
.L_x_68:


//--------------------- .nv.global.init           --------------------------
	.section	.nv.global.init,"aw",@progbits
.nv.global.init:
	.type		$str$4,@object
	.size		$str$4,($str$2 - $str$4)
$str$4:
        /*0000*/ 	.byte	0x54, 0x68, 0x72, 0x65, 0x61, 0x64, 0x20, 0x34, 0x00
	.type		$str$2,@object
	.size		$str$2,($str$3 - $str$2)
$str$2:
        /*0009*/ 	.byte	0x54, 0x68, 0x72, 0x65, 0x61, 0x64, 0x20, 0x32, 0x00
	.type		$str$3,@object
	.size		$str$3,($str$1 - $str$3)
$str$3:
        /*0012*/ 	.byte	0x54, 0x68, 0x72, 0x65, 0x61, 0x64, 0x20, 0x33, 0x00
	.type		$str$1,@object
	.size		$str$1,($str - $str$1)
$str$1:
        /*001b*/ 	.byte	0x54, 0x68, 0x72, 0x65, 0x61, 0x64, 0x20, 0x31, 0x00
	.type		$str,@object
	.size		$str,(.L_1 - $str)
$str:
        /*0024*/ 	.byte	0x25, 0x73, 0x3a, 0x20, 0x25, 0x30, 0x33, 0x64, 0x2d, 0x2d, 0x25, 0x30, 0x33, 0x64, 0x0a, 0x00
.L_1:


//--------------------- .nv.shared.reserved.0     --------------------------
	.section	.nv.shared.reserved.0,"aw",@nobits
	.weak		__nv_reservedSMEM_offset_0_alias
	.size		__nv_reservedSMEM_offset_0_alias, 0, 64
	.other		__nv_reservedSMEM_offset_0_alias,@"STO_CUDA_RESERVED_SHARED STV_DEFAULT"
__nv_reservedSMEM_offset_0_alias:
	.zero		0
	.zero		64


//--------------------- .nv.global                --------------------------
	.section	.nv.global,"aw",@nobits
	.align	4
.nv.global:
	.type		step,@object
	.size		step,(.L_0 - step)
step:
	.zero		4
.L_0:


//--------------------- .nv.constant0._Z14testSchedulingi --------------------------
	.section	.nv.constant0._Z14testSchedulingi,"a",@progbits
	.sectionflags	@""
	.align	4
.nv.constant0._Z14testSchedulingi:
	.zero		900


//--------------------- SYMBOLS --------------------------

	.type		.nv.reservedSmem.offset0,@object
	.size		.nv.reservedSmem.offset0,0x4
	.type		vprintf,@function
